//
// Generated by NVIDIA NVVM Compiler
//
// Compiler Build ID: CL-36424714
// Cuda compilation tools, release 13.0, V13.0.88
// Based on NVVM 20.0.0
//

.version 9.0
.target sm_100
.address_size 64

	// .globl	_Z9conv_cudaPKfS0_Pfiiii

.visible .entry _Z9conv_cudaPKfS0_Pfiiii(
	.param .u64 .ptr .align 1 _Z9conv_cudaPKfS0_Pfiiii_param_0,
	.param .u64 .ptr .align 1 _Z9conv_cudaPKfS0_Pfiiii_param_1,
	.param .u64 .ptr .align 1 _Z9conv_cudaPKfS0_Pfiiii_param_2,
	.param .u32 _Z9conv_cudaPKfS0_Pfiiii_param_3,
	.param .u32 _Z9conv_cudaPKfS0_Pfiiii_param_4,
	.param .u32 _Z9conv_cudaPKfS0_Pfiiii_param_5,
	.param .u32 _Z9conv_cudaPKfS0_Pfiiii_param_6
)
{
	.reg .pred 	%p<31>;
	.reg .b32 	%r<101>;
	.reg .b32 	%f<105>;
	.reg .b64 	%rd<28>;

	ld.param.u64 	%rd10, [_Z9conv_cudaPKfS0_Pfiiii_param_0];
	ld.param.u64 	%rd11, [_Z9conv_cudaPKfS0_Pfiiii_param_1];
	ld.param.u32 	%r27, [_Z9conv_cudaPKfS0_Pfiiii_param_3];
	ld.param.u32 	%r28, [_Z9conv_cudaPKfS0_Pfiiii_param_4];
	ld.param.u32 	%r29, [_Z9conv_cudaPKfS0_Pfiiii_param_5];
	ld.param.u32 	%r30, [_Z9conv_cudaPKfS0_Pfiiii_param_6];
	cvta.to.global.u64 	%rd1, %rd10;
	cvta.to.global.u64 	%rd2, %rd11;
	sub.s32 	%r31, %r29, %r30;
	mov.u32 	%r32, %ctaid.x;
	mov.u32 	%r33, %ntid.x;
	mov.u32 	%r34, %tid.x;
	mad.lo.s32 	%r35, %r32, %r33, %r34;
	mov.u32 	%r36, %ctaid.y;
	mov.u32 	%r37, %ntid.y;
	mov.u32 	%r38, %tid.y;
	mad.lo.s32 	%r39, %r36, %r37, %r38;
	mov.u32 	%r40, %ctaid.z;
	mov.u32 	%r41, %ntid.z;
	mov.u32 	%r42, %tid.z;
	mad.lo.s32 	%r4, %r40, %r41, %r42;
	setp.ge.s32 	%p1, %r4, %r28;
	max.s32 	%r43, %r35, %r39;
	setp.gt.s32 	%p2, %r43, %r31;
	or.pred  	%p3, %p2, %p1;
	mov.f32 	%f83, 0f00000000;
	@%p3 bra 	$L__BB0_48;
	setp.lt.s32 	%p4, %r27, 1;
	@%p4 bra 	$L__BB0_47;
	setp.lt.s32 	%p5, %r30, 1;
	@%p5 bra 	$L__BB0_47;
	and.b32  	%r5, %r30, 7;
	and.b32  	%r6, %r30, 2147483640;
	mov.f32 	%f83, 0f00000000;
	mov.b32 	%r95, 0;
$L__BB0_4:
	mul.lo.s32 	%r8, %r95, %r29;
	mad.lo.s32 	%r46, %r27, %r4, %r95;
	mul.lo.s32 	%r9, %r46, %r30;
	mov.b32 	%r96, 0;
$L__BB0_5:
	setp.lt.u32 	%p6, %r30, 8;
	add.s32 	%r11, %r96, %r39;
	add.s32 	%r48, %r11, %r8;
	mul.lo.s32 	%r12, %r48, %r29;
	add.s32 	%r49, %r9, %r96;
	mul.lo.s32 	%r13, %r49, %r30;
	mov.b32 	%r99, 0;
	@%p6 bra 	$L__BB0_24;
	mov.b32 	%r97, 0;
$L__BB0_7:
	.pragma "nounroll";
	add.s32 	%r15, %r97, %r35;
	max.s32 	%r51, %r15, %r11;
	setp.ge.s32 	%p7, %r51, %r29;
	add.s32 	%r52, %r15, %r12;
	mul.wide.s32 	%rd12, %r52, 4;
	add.s64 	%rd3, %rd1, %rd12;
	add.s32 	%r53, %r97, %r13;
	mul.wide.s32 	%rd13, %r53, 4;
	add.s64 	%rd4, %rd2, %rd13;
	@%p7 bra 	$L__BB0_9;
	ld.global.f32 	%f45, [%rd3];
	ld.global.f32 	%f46, [%rd4];
	fma.rn.f32 	%f83, %f45, %f46, %f83;
$L__BB0_9:
	add.s32 	%r54, %r15, 1;
	max.s32 	%r55, %r54, %r11;
	setp.ge.s32 	%p8, %r55, %r29;
	@%p8 bra 	$L__BB0_11;
	ld.global.f32 	%f47, [%rd3+4];
	ld.global.f32 	%f48, [%rd4+4];
	fma.rn.f32 	%f83, %f47, %f48, %f83;
$L__BB0_11:
	add.s32 	%r56, %r15, 2;
	max.s32 	%r57, %r56, %r11;
	setp.ge.s32 	%p9, %r57, %r29;
	@%p9 bra 	$L__BB0_13;
	ld.global.f32 	%f49, [%rd3+8];
	ld.global.f32 	%f50, [%rd4+8];
	fma.rn.f32 	%f83, %f49, %f50, %f83;
$L__BB0_13:
	add.s32 	%r58, %r15, 3;
	max.s32 	%r59, %r58, %r11;
	setp.ge.s32 	%p10, %r59, %r29;
	@%p10 bra 	$L__BB0_15;
	ld.global.f32 	%f51, [%rd3+12];
	ld.global.f32 	%f52, [%rd4+12];
	fma.rn.f32 	%f83, %f51, %f52, %f83;
$L__BB0_15:
	add.s32 	%r60, %r15, 4;
	max.s32 	%r61, %r60, %r11;
	setp.ge.s32 	%p11, %r61, %r29;
	@%p11 bra 	$L__BB0_17;
	ld.global.f32 	%f53, [%rd3+16];
	ld.global.f32 	%f54, [%rd4+16];
	fma.rn.f32 	%f83, %f53, %f54, %f83;
$L__BB0_17:
	add.s32 	%r62, %r15, 5;
	max.s32 	%r63, %r62, %r11;
	setp.ge.s32 	%p12, %r63, %r29;
	@%p12 bra 	$L__BB0_19;
	ld.global.f32 	%f55, [%rd3+20];
	ld.global.f32 	%f56, [%rd4+20];
	fma.rn.f32 	%f83, %f55, %f56, %f83;
$L__BB0_19:
	add.s32 	%r64, %r15, 6;
	max.s32 	%r65, %r64, %r11;
	setp.ge.s32 	%p13, %r65, %r29;
	@%p13 bra 	$L__BB0_21;
	ld.global.f32 	%f57, [%rd3+24];
	ld.global.f32 	%f58, [%rd4+24];
	fma.rn.f32 	%f83, %f57, %f58, %f83;
$L__BB0_21:
	add.s32 	%r66, %r15, 7;
	max.s32 	%r67, %r66, %r11;
	setp.ge.s32 	%p14, %r67, %r29;
	@%p14 bra 	$L__BB0_23;
	ld.global.f32 	%f59, [%rd3+28];
	ld.global.f32 	%f60, [%rd4+28];
	fma.rn.f32 	%f83, %f59, %f60, %f83;
$L__BB0_23:
	add.s32 	%r97, %r97, 8;
	setp.ne.s32 	%p15, %r97, %r6;
	mov.u32 	%r99, %r6;
	@%p15 bra 	$L__BB0_7;
$L__BB0_24:
	setp.eq.s32 	%p16, %r5, 0;
	@%p16 bra 	$L__BB0_45;
	add.s32 	%r68, %r5, -1;
	setp.lt.u32 	%p17, %r68, 3;
	@%p17 bra 	$L__BB0_35;
	add.s32 	%r18, %r99, %r35;
	max.s32 	%r69, %r18, %r11;
	setp.ge.s32 	%p18, %r69, %r29;
	add.s32 	%r70, %r18, %r12;
	mul.wide.s32 	%rd14, %r70, 4;
	add.s64 	%rd5, %rd1, %rd14;
	add.s32 	%r71, %r99, %r13;
	mul.wide.s32 	%rd15, %r71, 4;
	add.s64 	%rd6, %rd2, %rd15;
	@%p18 bra 	$L__BB0_28;
	ld.global.f32 	%f62, [%rd5];
	ld.global.f32 	%f63, [%rd6];
	fma.rn.f32 	%f83, %f62, %f63, %f83;
$L__BB0_28:
	add.s32 	%r72, %r18, 1;
	max.s32 	%r73, %r72, %r11;
	setp.ge.s32 	%p19, %r73, %r29;
	@%p19 bra 	$L__BB0_30;
	ld.global.f32 	%f64, [%rd5+4];
	ld.global.f32 	%f65, [%rd6+4];
	fma.rn.f32 	%f83, %f64, %f65, %f83;
$L__BB0_30:
	add.s32 	%r74, %r18, 2;
	max.s32 	%r75, %r74, %r11;
	setp.ge.s32 	%p20, %r75, %r29;
	@%p20 bra 	$L__BB0_32;
	ld.global.f32 	%f66, [%rd5+8];
	ld.global.f32 	%f67, [%rd6+8];
	fma.rn.f32 	%f83, %f66, %f67, %f83;
$L__BB0_32:
	add.s32 	%r76, %r18, 3;
	max.s32 	%r77, %r76, %r11;
	setp.ge.s32 	%p21, %r77, %r29;
	@%p21 bra 	$L__BB0_34;
	ld.global.f32 	%f68, [%rd5+12];
	ld.global.f32 	%f69, [%rd6+12];
	fma.rn.f32 	%f83, %f68, %f69, %f83;
$L__BB0_34:
	add.s32 	%r99, %r99, 4;
$L__BB0_35:
	and.b32  	%r78, %r30, 3;
	setp.eq.s32 	%p22, %r78, 0;
	@%p22 bra 	$L__BB0_45;
	setp.eq.s32 	%p23, %r78, 1;
	@%p23 bra 	$L__BB0_42;
	add.s32 	%r21, %r99, %r35;
	max.s32 	%r79, %r21, %r11;
	setp.ge.s32 	%p24, %r79, %r29;
	add.s32 	%r80, %r21, %r12;
	mul.wide.s32 	%rd16, %r80, 4;
	add.s64 	%rd7, %rd1, %rd16;
	add.s32 	%r81, %r99, %r13;
	mul.wide.s32 	%rd17, %r81, 4;
	add.s64 	%rd8, %rd2, %rd17;
	@%p24 bra 	$L__BB0_39;
	ld.global.f32 	%f71, [%rd7];
	ld.global.f32 	%f72, [%rd8];
	fma.rn.f32 	%f83, %f71, %f72, %f83;
$L__BB0_39:
	add.s32 	%r82, %r21, 1;
	max.s32 	%r83, %r82, %r11;
	setp.ge.s32 	%p25, %r83, %r29;
	@%p25 bra 	$L__BB0_41;
	ld.global.f32 	%f73, [%rd7+4];
	ld.global.f32 	%f74, [%rd8+4];
	fma.rn.f32 	%f83, %f73, %f74, %f83;
$L__BB0_41:
	add.s32 	%r99, %r99, 2;
$L__BB0_42:
	and.b32  	%r84, %r30, 1;
	setp.eq.b32 	%p26, %r84, 1;
	not.pred 	%p27, %p26;
	@%p27 bra 	$L__BB0_45;
	add.s32 	%r24, %r99, %r35;
	max.s32 	%r85, %r24, %r11;
	setp.ge.s32 	%p28, %r85, %r29;
	@%p28 bra 	$L__BB0_45;
	add.s32 	%r86, %r24, %r12;
	mul.wide.s32 	%rd18, %r86, 4;
	add.s64 	%rd19, %rd1, %rd18;
	ld.global.f32 	%f75, [%rd19];
	add.s32 	%r87, %r99, %r13;
	mul.wide.s32 	%rd20, %r87, 4;
	add.s64 	%rd21, %rd2, %rd20;
	ld.global.f32 	%f76, [%rd21];
	fma.rn.f32 	%f83, %f75, %f76, %f83;
$L__BB0_45:
	add.s32 	%r96, %r96, 1;
	setp.ne.s32 	%p29, %r96, %r30;
	@%p29 bra 	$L__BB0_5;
	add.s32 	%r95, %r95, 1;
	setp.ne.s32 	%p30, %r95, %r27;
	@%p30 bra 	$L__BB0_4;
$L__BB0_47:
	ld.param.u64 	%rd27, [_Z9conv_cudaPKfS0_Pfiiii_param_2];
	mul.lo.s32 	%r88, %r28, %r27;
	mul.lo.s32 	%r89, %r88, %r30;
	mad.lo.s32 	%r90, %r89, %r30, %r4;
	mul.wide.s32 	%rd22, %r90, 4;
	add.s64 	%rd23, %rd2, %rd22;
	ld.global.f32 	%f77, [%rd23];
	add.f32 	%f78, %f83, %f77;
	mad.lo.s32 	%r91, %r4, %r31, %r4;
	add.s32 	%r92, %r91, %r39;
	mad.lo.s32 	%r93, %r92, %r31, %r92;
	add.s32 	%r94, %r93, %r35;
	cvta.to.global.u64 	%rd24, %rd27;
	mul.wide.s32 	%rd25, %r94, 4;
	add.s64 	%rd26, %rd24, %rd25;
	st.global.f32 	[%rd26], %f78;
$L__BB0_48:
	ret;

}
	// .globl	_Z4reluPfS_i
.visible .entry _Z4reluPfS_i(
	.param .u64 .ptr .align 1 _Z4reluPfS_i_param_0,
	.param .u64 .ptr .align 1 _Z4reluPfS_i_param_1,
	.param .u32 _Z4reluPfS_i_param_2
)
{
	.reg .pred 	%p<2>;
	.reg .b32 	%r<6>;
	.reg .b32 	%f<3>;
	.reg .b64 	%rd<8>;

	ld.param.u64 	%rd1, [_Z4reluPfS_i_param_0];
	ld.param.u64 	%rd2, [_Z4reluPfS_i_param_1];
	ld.param.u32 	%r2, [_Z4reluPfS_i_param_2];
	mov.u32 	%r3, %ctaid.x;
	mov.u32 	%r4, %ntid.x;
	mov.u32 	%r5, %tid.x;
	mad.lo.s32 	%r1, %r3, %r4, %r5;
	setp.ge.s32 	%p1, %r1, %r2;
	@%p1 bra 	$L__BB1_2;
	cvta.to.global.u64 	%rd3, %rd1;
	cvta.to.global.u64 	%rd4, %rd2;
	mul.wide.s32 	%rd5, %r1, 4;
	add.s64 	%rd6, %rd3, %rd5;
	ld.global.f32 	%f1, [%rd6];
	max.f32 	%f2, %f1, 0f00000000;
	add.s64 	%rd7, %rd4, %rd5;
	st.global.f32 	[%rd7], %f2;
$L__BB1_2:
	ret;

}
	// .globl	_Z4tanhPfi
.visible .entry _Z4tanhPfi(
	.param .u64 .ptr .align 1 _Z4tanhPfi_param_0,
	.param .u32 _Z4tanhPfi_param_1
)
{
	.reg .pred 	%p<4>;
	.reg .b32 	%r<6>;
	.reg .b32 	%f<17>;
	.reg .b64 	%rd<5>;

	ld.param.u64 	%rd1, [_Z4tanhPfi_param_0];
	ld.param.u32 	%r2, [_Z4tanhPfi_param_1];
	mov.u32 	%r3, %ctaid.x;
	mov.u32 	%r4, %ntid.x;
	mov.u32 	%r5, %tid.x;
	mad.lo.s32 	%r1, %r3, %r4, %r5;
	setp.ge.s32 	%p1, %r1, %r2;
	@%p1 bra 	$L__BB2_2;
	cvta.to.global.u64 	%rd2, %rd1;
	mul.wide.s32 	%rd3, %r1, 4;
	add.s64 	%rd4, %rd2, %rd3;
	ld.global.f32 	%f1, [%rd4];
	abs.f32 	%f2, %f1;
	mul.f32 	%f3, %f2, 0f4038AA3B;
	ex2.approx.ftz.f32 	%f4, %f3;
	add.f32 	%f5, %f4, 0f3F800000;
	rcp.approx.ftz.f32 	%f6, %f5;
	fma.rn.f32 	%f7, %f6, 0fC0000000, 0f3F800000;
	setp.ge.f32 	%p2, %f2, 0f41102CB4;
	selp.f32 	%f8, 0f3F800000, %f7, %p2;
	copysign.f32 	%f9, %f1, %f8;
	mul.f32 	%f10, %f1, %f1;
	fma.rn.f32 	%f11, %f10, 0f3C80F082, 0fBD563CAE;
	fma.rn.f32 	%f12, %f11, %f10, 0f3E085941;
	fma.rn.f32 	%f13, %f12, %f10, 0fBEAAA9ED;
	fma.rn.f32 	%f14, %f13, %f10, 0f00000000;
	fma.rn.f32 	%f15, %f14, %f1, %f1;
	setp.ge.f32 	%p3, %f2, 0f3F19999A;
	selp.f32 	%f16, %f9, %f15, %p3;
	st.global.f32 	[%rd4], %f16;
$L__BB2_2:
	ret;

}
	// .globl	_Z10maxPoolingPKfPfiiii
.visible .entry _Z10maxPoolingPKfPfiiii(
	.param .u64 .ptr .align 1 _Z10maxPoolingPKfPfiiii_param_0,
	.param .u64 .ptr .align 1 _Z10maxPoolingPKfPfiiii_param_1,
	.param .u32 _Z10maxPoolingPKfPfiiii_param_2,
	.param .u32 _Z10maxPoolingPKfPfiiii_param_3,
	.param .u32 _Z10maxPoolingPKfPfiiii_param_4,
	.param .u32 _Z10maxPoolingPKfPfiiii_param_5
)
{
	.reg .pred 	%p<28>;
	.reg .b32 	%r<99>;
	.reg .b32 	%f<84>;
	.reg .b64 	%rd<71>;

	ld.param.u64 	%rd4, [_Z10maxPoolingPKfPfiiii_param_0];
	ld.param.u64 	%rd3, [_Z10maxPoolingPKfPfiiii_param_1];
	ld.param.u32 	%r42, [_Z10maxPoolingPKfPfiiii_param_2];
	ld.param.u32 	%r39, [_Z10maxPoolingPKfPfiiii_param_3];
	ld.param.u32 	%r40, [_Z10maxPoolingPKfPfiiii_param_4];
	ld.param.u32 	%r41, [_Z10maxPoolingPKfPfiiii_param_5];
	cvta.to.global.u64 	%rd1, %rd4;
	sub.s32 	%r43, %r39, %r40;
	div.s32 	%r44, %r43, %r41;
	add.s32 	%r1, %r44, 1;
	mov.u32 	%r46, %ctaid.x;
	mov.u32 	%r47, %ntid.x;
	mov.u32 	%r48, %tid.x;
	mad.lo.s32 	%r2, %r46, %r47, %r48;
	mov.u32 	%r49, %ctaid.y;
	mov.u32 	%r50, %ntid.y;
	mov.u32 	%r51, %tid.y;
	mad.lo.s32 	%r52, %r49, %r50, %r51;
	mov.u32 	%r53, %ctaid.z;
	mov.u32 	%r54, %ntid.z;
	mov.u32 	%r55, %tid.z;
	mad.lo.s32 	%r4, %r53, %r54, %r55;
	max.s32 	%r56, %r2, %r52;
	setp.gt.s32 	%p1, %r56, %r44;
	setp.ge.s32 	%p2, %r4, %r42;
	or.pred  	%p3, %p2, %p1;
	@%p3 bra 	$L__BB3_45;
	mul.lo.s32 	%r57, %r39, %r4;
	mul.lo.s32 	%r58, %r57, %r39;
	cvt.s64.s32 	%rd2, %r58;
	mul.lo.s32 	%r59, %r1, %r4;
	mul.lo.s32 	%r5, %r59, %r1;
	setp.lt.s32 	%p4, %r40, 1;
	mov.f32 	%f62, 0fFF7FFFFF;
	@%p4 bra 	$L__BB3_44;
	mul.lo.s32 	%r6, %r41, %r52;
	mul.lo.s32 	%r7, %r41, %r2;
	and.b32  	%r8, %r40, 7;
	add.s32 	%r9, %r8, -1;
	and.b32  	%r10, %r40, 3;
	and.b32  	%r11, %r40, 2147483640;
	and.b32  	%r12, %r40, 1;
	mov.f32 	%f62, 0fFF7FFFFF;
	mov.b32 	%r94, 0;
$L__BB3_3:
	setp.lt.u32 	%p5, %r40, 8;
	add.s32 	%r14, %r94, %r6;
	mul.lo.s32 	%r15, %r14, %r39;
	mov.b32 	%r97, 0;
	@%p5 bra 	$L__BB3_22;
	mov.b32 	%r95, 0;
$L__BB3_5:
	.pragma "nounroll";
	add.s32 	%r17, %r95, %r7;
	max.s32 	%r63, %r17, %r14;
	setp.ge.s32 	%p6, %r63, %r39;
	@%p6 bra 	$L__BB3_7;
	add.s32 	%r64, %r17, %r15;
	cvt.s64.s32 	%rd5, %r64;
	add.s64 	%rd6, %rd5, %rd2;
	shl.b64 	%rd7, %rd6, 2;
	add.s64 	%rd8, %rd1, %rd7;
	ld.global.f32 	%f43, [%rd8];
	max.f32 	%f62, %f62, %f43;
$L__BB3_7:
	add.s32 	%r18, %r17, 1;
	max.s32 	%r65, %r18, %r14;
	setp.ge.s32 	%p7, %r65, %r39;
	@%p7 bra 	$L__BB3_9;
	add.s32 	%r66, %r18, %r15;
	cvt.s64.s32 	%rd9, %r66;
	add.s64 	%rd10, %rd9, %rd2;
	shl.b64 	%rd11, %rd10, 2;
	add.s64 	%rd12, %rd1, %rd11;
	ld.global.f32 	%f44, [%rd12];
	max.f32 	%f62, %f62, %f44;
$L__BB3_9:
	add.s32 	%r19, %r17, 2;
	max.s32 	%r67, %r19, %r14;
	setp.ge.s32 	%p8, %r67, %r39;
	@%p8 bra 	$L__BB3_11;
	add.s32 	%r68, %r19, %r15;
	cvt.s64.s32 	%rd13, %r68;
	add.s64 	%rd14, %rd13, %rd2;
	shl.b64 	%rd15, %rd14, 2;
	add.s64 	%rd16, %rd1, %rd15;
	ld.global.f32 	%f45, [%rd16];
	max.f32 	%f62, %f62, %f45;
$L__BB3_11:
	add.s32 	%r20, %r17, 3;
	max.s32 	%r69, %r20, %r14;
	setp.ge.s32 	%p9, %r69, %r39;
	@%p9 bra 	$L__BB3_13;
	add.s32 	%r70, %r20, %r15;
	cvt.s64.s32 	%rd17, %r70;
	add.s64 	%rd18, %rd17, %rd2;
	shl.b64 	%rd19, %rd18, 2;
	add.s64 	%rd20, %rd1, %rd19;
	ld.global.f32 	%f46, [%rd20];
	max.f32 	%f62, %f62, %f46;
$L__BB3_13:
	add.s32 	%r21, %r17, 4;
	max.s32 	%r71, %r21, %r14;
	setp.ge.s32 	%p10, %r71, %r39;
	@%p10 bra 	$L__BB3_15;
	add.s32 	%r72, %r21, %r15;
	cvt.s64.s32 	%rd21, %r72;
	add.s64 	%rd22, %rd21, %rd2;
	shl.b64 	%rd23, %rd22, 2;
	add.s64 	%rd24, %rd1, %rd23;
	ld.global.f32 	%f47, [%rd24];
	max.f32 	%f62, %f62, %f47;
$L__BB3_15:
	add.s32 	%r22, %r17, 5;
	max.s32 	%r73, %r22, %r14;
	setp.ge.s32 	%p11, %r73, %r39;
	@%p11 bra 	$L__BB3_17;
	add.s32 	%r74, %r22, %r15;
	cvt.s64.s32 	%rd25, %r74;
	add.s64 	%rd26, %rd25, %rd2;
	shl.b64 	%rd27, %rd26, 2;
	add.s64 	%rd28, %rd1, %rd27;
	ld.global.f32 	%f48, [%rd28];
	max.f32 	%f62, %f62, %f48;
$L__BB3_17:
	add.s32 	%r23, %r17, 6;
	max.s32 	%r75, %r23, %r14;
	setp.ge.s32 	%p12, %r75, %r39;
	@%p12 bra 	$L__BB3_19;
	add.s32 	%r76, %r23, %r15;
	cvt.s64.s32 	%rd29, %r76;
	add.s64 	%rd30, %rd29, %rd2;
	shl.b64 	%rd31, %rd30, 2;
	add.s64 	%rd32, %rd1, %rd31;
	ld.global.f32 	%f49, [%rd32];
	max.f32 	%f62, %f62, %f49;
$L__BB3_19:
	add.s32 	%r24, %r17, 7;
	max.s32 	%r77, %r24, %r14;
	setp.ge.s32 	%p13, %r77, %r39;
	@%p13 bra 	$L__BB3_21;
	add.s32 	%r78, %r24, %r15;
	cvt.s64.s32 	%rd33, %r78;
	add.s64 	%rd34, %rd33, %rd2;
	shl.b64 	%rd35, %rd34, 2;
	add.s64 	%rd36, %rd1, %rd35;
	ld.global.f32 	%f50, [%rd36];
	max.f32 	%f62, %f62, %f50;
$L__BB3_21:
	add.s32 	%r95, %r95, 8;
	setp.ne.s32 	%p14, %r95, %r11;
	mov.u32 	%r97, %r11;
	@%p14 bra 	$L__BB3_5;
$L__BB3_22:
	setp.eq.s32 	%p15, %r8, 0;
	@%p15 bra 	$L__BB3_43;
	setp.lt.u32 	%p16, %r9, 3;
	@%p16 bra 	$L__BB3_33;
	add.s32 	%r27, %r97, %r7;
	max.s32 	%r79, %r27, %r14;
	setp.ge.s32 	%p17, %r79, %r39;
	@%p17 bra 	$L__BB3_26;
	add.s32 	%r80, %r27, %r15;
	cvt.s64.s32 	%rd37, %r80;
	add.s64 	%rd38, %rd37, %rd2;
	shl.b64 	%rd39, %rd38, 2;
	add.s64 	%rd40, %rd1, %rd39;
	ld.global.f32 	%f52, [%rd40];
	max.f32 	%f62, %f62, %f52;
$L__BB3_26:
	add.s32 	%r28, %r27, 1;
	max.s32 	%r81, %r28, %r14;
	setp.ge.s32 	%p18, %r81, %r39;
	@%p18 bra 	$L__BB3_28;
	add.s32 	%r82, %r28, %r15;
	cvt.s64.s32 	%rd41, %r82;
	add.s64 	%rd42, %rd41, %rd2;
	shl.b64 	%rd43, %rd42, 2;
	add.s64 	%rd44, %rd1, %rd43;
	ld.global.f32 	%f53, [%rd44];
	max.f32 	%f62, %f62, %f53;
$L__BB3_28:
	add.s32 	%r29, %r27, 2;
	max.s32 	%r83, %r29, %r14;
	setp.ge.s32 	%p19, %r83, %r39;
	@%p19 bra 	$L__BB3_30;
	add.s32 	%r84, %r29, %r15;
	cvt.s64.s32 	%rd45, %r84;
	add.s64 	%rd46, %rd45, %rd2;
	shl.b64 	%rd47, %rd46, 2;
	add.s64 	%rd48, %rd1, %rd47;
	ld.global.f32 	%f54, [%rd48];
	max.f32 	%f62, %f62, %f54;
$L__BB3_30:
	add.s32 	%r30, %r27, 3;
	max.s32 	%r85, %r30, %r14;
	setp.ge.s32 	%p20, %r85, %r39;
	@%p20 bra 	$L__BB3_32;
	add.s32 	%r86, %r30, %r15;
	cvt.s64.s32 	%rd49, %r86;
	add.s64 	%rd50, %rd49, %rd2;
	shl.b64 	%rd51, %rd50, 2;
	add.s64 	%rd52, %rd1, %rd51;
	ld.global.f32 	%f55, [%rd52];
	max.f32 	%f62, %f62, %f55;
$L__BB3_32:
	add.s32 	%r97, %r97, 4;
$L__BB3_33:
	setp.eq.s32 	%p21, %r10, 0;
	@%p21 bra 	$L__BB3_43;
	setp.eq.s32 	%p22, %r10, 1;
	@%p22 bra 	$L__BB3_40;
	add.s32 	%r33, %r97, %r7;
	max.s32 	%r87, %r33, %r14;
	setp.ge.s32 	%p23, %r87, %r39;
	@%p23 bra 	$L__BB3_37;
	add.s32 	%r88, %r33, %r15;
	cvt.s64.s32 	%rd53, %r88;
	add.s64 	%rd54, %rd53, %rd2;
	shl.b64 	%rd55, %rd54, 2;
	add.s64 	%rd56, %rd1, %rd55;
	ld.global.f32 	%f57, [%rd56];
	max.f32 	%f62, %f62, %f57;
$L__BB3_37:
	add.s32 	%r34, %r33, 1;
	max.s32 	%r89, %r34, %r14;
	setp.ge.s32 	%p24, %r89, %r39;
	@%p24 bra 	$L__BB3_39;
	add.s32 	%r90, %r34, %r15;
	cvt.s64.s32 	%rd57, %r90;
	add.s64 	%rd58, %rd57, %rd2;
	shl.b64 	%rd59, %rd58, 2;
	add.s64 	%rd60, %rd1, %rd59;
	ld.global.f32 	%f58, [%rd60];
	max.f32 	%f62, %f62, %f58;
$L__BB3_39:
	add.s32 	%r97, %r97, 2;
$L__BB3_40:
	setp.eq.s32 	%p25, %r12, 0;
	@%p25 bra 	$L__BB3_43;
	add.s32 	%r37, %r97, %r7;
	max.s32 	%r91, %r37, %r14;
	setp.ge.s32 	%p26, %r91, %r39;
	@%p26 bra 	$L__BB3_43;
	add.s32 	%r92, %r37, %r15;
	cvt.s64.s32 	%rd61, %r92;
	add.s64 	%rd62, %rd61, %rd2;
	shl.b64 	%rd63, %rd62, 2;
	add.s64 	%rd64, %rd1, %rd63;
	ld.global.f32 	%f59, [%rd64];
	max.f32 	%f62, %f62, %f59;
$L__BB3_43:
	add.s32 	%r94, %r94, 1;
	setp.ne.s32 	%p27, %r94, %r40;
	@%p27 bra 	$L__BB3_3;
$L__BB3_44:
	mad.lo.s32 	%r93, %r1, %r52, %r2;
	cvt.s64.s32 	%rd65, %r93;
	cvt.u64.u32 	%rd66, %r5;
	add.s64 	%rd67, %rd66, %rd65;
	cvta.to.global.u64 	%rd68, %rd3;
	shl.b64 	%rd69, %rd67, 2;
	add.s64 	%rd70, %rd68, %rd69;
	st.global.f32 	[%rd70], %f62;
$L__BB3_45:
	ret;

}
	// .globl	_Z11fconv_cudaRPKfS0_Pfiii
.visible .entry _Z11fconv_cudaRPKfS0_Pfiii(
	.param .u64 .ptr .align 1 _Z11fconv_cudaRPKfS0_Pfiii_param_0,
	.param .u64 .ptr .align 1 _Z11fconv_cudaRPKfS0_Pfiii_param_1,
	.param .u64 .ptr .align 1 _Z11fconv_cudaRPKfS0_Pfiii_param_2,
	.param .u32 _Z11fconv_cudaRPKfS0_Pfiii_param_3,
	.param .u32 _Z11fconv_cudaRPKfS0_Pfiii_param_4,
	.param .u32 _Z11fconv_cudaRPKfS0_Pfiii_param_5
)
{
	.reg .pred 	%p<11>;
	.reg .b32 	%r<33>;
	.reg .b32 	%f<115>;
	.reg .b64 	%rd<46>;

	ld.param.u64 	%rd17, [_Z11fconv_cudaRPKfS0_Pfiii_param_0];
	ld.param.u64 	%rd18, [_Z11fconv_cudaRPKfS0_Pfiii_param_1];
	ld.param.u64 	%rd16, [_Z11fconv_cudaRPKfS0_Pfiii_param_2];
	ld.param.u32 	%r19, [_Z11fconv_cudaRPKfS0_Pfiii_param_3];
	ld.param.u32 	%r18, [_Z11fconv_cudaRPKfS0_Pfiii_param_4];
	ld.param.u32 	%r20, [_Z11fconv_cudaRPKfS0_Pfiii_param_5];
	cvta.to.global.u64 	%rd1, %rd17;
	cvta.to.global.u64 	%rd2, %rd18;
	mov.u32 	%r21, %ctaid.x;
	mov.u32 	%r22, %ntid.x;
	mov.u32 	%r23, %tid.x;
	mad.lo.s32 	%r1, %r21, %r22, %r23;
	mul.lo.s32 	%r24, %r20, %r19;
	mul.lo.s32 	%r2, %r24, %r20;
	setp.ge.s32 	%p1, %r1, %r18;
	@%p1 bra 	$L__BB4_15;
	mul.lo.s32 	%r25, %r2, %r1;
	cvt.s64.s32 	%rd3, %r25;
	mad.lo.s32 	%r26, %r2, %r18, %r1;
	mul.wide.s32 	%rd19, %r26, 4;
	add.s64 	%rd20, %rd2, %rd19;
	ld.global.f32 	%f1, [%rd20];
	setp.lt.s32 	%p2, %r2, 1;
	mov.f32 	%f114, 0f00000000;
	@%p2 bra 	$L__BB4_14;
	and.b32  	%r3, %r2, 15;
	setp.lt.u32 	%p3, %r2, 16;
	mov.f32 	%f114, 0f00000000;
	mov.b32 	%r30, 0;
	@%p3 bra 	$L__BB4_5;
	and.b32  	%r30, %r2, 2147483632;
	neg.s32 	%r28, %r30;
	add.s64 	%rd43, %rd1, 32;
	shl.b64 	%rd21, %rd3, 2;
	add.s64 	%rd22, %rd21, %rd2;
	add.s64 	%rd42, %rd22, 32;
	mov.f32 	%f114, 0f00000000;
$L__BB4_4:
	.pragma "nounroll";
	ld.global.f32 	%f19, [%rd43+-32];
	ld.global.f32 	%f20, [%rd42+-32];
	fma.rn.f32 	%f21, %f19, %f20, %f114;
	ld.global.f32 	%f22, [%rd43+-28];
	ld.global.f32 	%f23, [%rd42+-28];
	fma.rn.f32 	%f24, %f22, %f23, %f21;
	ld.global.f32 	%f25, [%rd43+-24];
	ld.global.f32 	%f26, [%rd42+-24];
	fma.rn.f32 	%f27, %f25, %f26, %f24;
	ld.global.f32 	%f28, [%rd43+-20];
	ld.global.f32 	%f29, [%rd42+-20];
	fma.rn.f32 	%f30, %f28, %f29, %f27;
	ld.global.f32 	%f31, [%rd43+-16];
	ld.global.f32 	%f32, [%rd42+-16];
	fma.rn.f32 	%f33, %f31, %f32, %f30;
	ld.global.f32 	%f34, [%rd43+-12];
	ld.global.f32 	%f35, [%rd42+-12];
	fma.rn.f32 	%f36, %f34, %f35, %f33;
	ld.global.f32 	%f37, [%rd43+-8];
	ld.global.f32 	%f38, [%rd42+-8];
	fma.rn.f32 	%f39, %f37, %f38, %f36;
	ld.global.f32 	%f40, [%rd43+-4];
	ld.global.f32 	%f41, [%rd42+-4];
	fma.rn.f32 	%f42, %f40, %f41, %f39;
	ld.global.f32 	%f43, [%rd43];
	ld.global.f32 	%f44, [%rd42];
	fma.rn.f32 	%f45, %f43, %f44, %f42;
	ld.global.f32 	%f46, [%rd43+4];
	ld.global.f32 	%f47, [%rd42+4];
	fma.rn.f32 	%f48, %f46, %f47, %f45;
	ld.global.f32 	%f49, [%rd43+8];
	ld.global.f32 	%f50, [%rd42+8];
	fma.rn.f32 	%f51, %f49, %f50, %f48;
	ld.global.f32 	%f52, [%rd43+12];
	ld.global.f32 	%f53, [%rd42+12];
	fma.rn.f32 	%f54, %f52, %f53, %f51;
	ld.global.f32 	%f55, [%rd43+16];
	ld.global.f32 	%f56, [%rd42+16];
	fma.rn.f32 	%f57, %f55, %f56, %f54;
	ld.global.f32 	%f58, [%rd43+20];
	ld.global.f32 	%f59, [%rd42+20];
	fma.rn.f32 	%f60, %f58, %f59, %f57;
	ld.global.f32 	%f61, [%rd43+24];
	ld.global.f32 	%f62, [%rd42+24];
	fma.rn.f32 	%f63, %f61, %f62, %f60;
	ld.global.f32 	%f64, [%rd43+28];
	ld.global.f32 	%f65, [%rd42+28];
	fma.rn.f32 	%f114, %f64, %f65, %f63;
	add.s32 	%r28, %r28, 16;
	add.s64 	%rd43, %rd43, 64;
	add.s64 	%rd42, %rd42, 64;
	setp.ne.s32 	%p4, %r28, 0;
	@%p4 bra 	$L__BB4_4;
$L__BB4_5:
	setp.eq.s32 	%p5, %r3, 0;
	@%p5 bra 	$L__BB4_14;
	and.b32  	%r9, %r2, 7;
	setp.lt.u32 	%p6, %r3, 8;
	@%p6 bra 	$L__BB4_8;
	cvt.u64.u32 	%rd23, %r30;
	mul.wide.u32 	%rd24, %r30, 4;
	add.s64 	%rd25, %rd1, %rd24;
	ld.global.f32 	%f67, [%rd25];
	add.s64 	%rd26, %rd23, %rd3;
	shl.b64 	%rd27, %rd26, 2;
	add.s64 	%rd28, %rd2, %rd27;
	ld.global.f32 	%f68, [%rd28];
	fma.rn.f32 	%f69, %f67, %f68, %f114;
	ld.global.f32 	%f70, [%rd25+4];
	ld.global.f32 	%f71, [%rd28+4];
	fma.rn.f32 	%f72, %f70, %f71, %f69;
	ld.global.f32 	%f73, [%rd25+8];
	ld.global.f32 	%f74, [%rd28+8];
	fma.rn.f32 	%f75, %f73, %f74, %f72;
	ld.global.f32 	%f76, [%rd25+12];
	ld.global.f32 	%f77, [%rd28+12];
	fma.rn.f32 	%f78, %f76, %f77, %f75;
	ld.global.f32 	%f79, [%rd25+16];
	ld.global.f32 	%f80, [%rd28+16];
	fma.rn.f32 	%f81, %f79, %f80, %f78;
	ld.global.f32 	%f82, [%rd25+20];
	ld.global.f32 	%f83, [%rd28+20];
	fma.rn.f32 	%f84, %f82, %f83, %f81;
	ld.global.f32 	%f85, [%rd25+24];
	ld.global.f32 	%f86, [%rd28+24];
	fma.rn.f32 	%f87, %f85, %f86, %f84;
	ld.global.f32 	%f88, [%rd25+28];
	ld.global.f32 	%f89, [%rd28+28];
	fma.rn.f32 	%f114, %f88, %f89, %f87;
	add.s32 	%r30, %r30, 8;
$L__BB4_8:
	setp.eq.s32 	%p7, %r9, 0;
	@%p7 bra 	$L__BB4_14;
	and.b32  	%r12, %r2, 3;
	setp.lt.u32 	%p8, %r9, 4;
	@%p8 bra 	$L__BB4_11;
	cvt.u64.u32 	%rd29, %r30;
	mul.wide.u32 	%rd30, %r30, 4;
	add.s64 	%rd31, %rd1, %rd30;
	ld.global.f32 	%f91, [%rd31];
	add.s64 	%rd32, %rd29, %rd3;
	shl.b64 	%rd33, %rd32, 2;
	add.s64 	%rd34, %rd2, %rd33;
	ld.global.f32 	%f92, [%rd34];
	fma.rn.f32 	%f93, %f91, %f92, %f114;
	ld.global.f32 	%f94, [%rd31+4];
	ld.global.f32 	%f95, [%rd34+4];
	fma.rn.f32 	%f96, %f94, %f95, %f93;
	ld.global.f32 	%f97, [%rd31+8];
	ld.global.f32 	%f98, [%rd34+8];
	fma.rn.f32 	%f99, %f97, %f98, %f96;
	ld.global.f32 	%f100, [%rd31+12];
	ld.global.f32 	%f101, [%rd34+12];
	fma.rn.f32 	%f114, %f100, %f101, %f99;
	add.s32 	%r30, %r30, 4;
$L__BB4_11:
	setp.eq.s32 	%p9, %r12, 0;
	@%p9 bra 	$L__BB4_14;
	cvt.u64.u32 	%rd35, %r30;
	add.s64 	%rd36, %rd3, %rd35;
	shl.b64 	%rd37, %rd36, 2;
	add.s64 	%rd45, %rd2, %rd37;
	mul.wide.u32 	%rd38, %r30, 4;
	add.s64 	%rd44, %rd1, %rd38;
	neg.s32 	%r32, %r12;
$L__BB4_13:
	.pragma "nounroll";
	ld.global.f32 	%f102, [%rd44];
	ld.global.f32 	%f103, [%rd45];
	fma.rn.f32 	%f114, %f102, %f103, %f114;
	add.s64 	%rd45, %rd45, 4;
	add.s64 	%rd44, %rd44, 4;
	add.s32 	%r32, %r32, 1;
	setp.ne.s32 	%p10, %r32, 0;
	@%p10 bra 	$L__BB4_13;
$L__BB4_14:
	add.f32 	%f104, %f1, %f114;
	max.f32 	%f105, %f104, 0f00000000;
	cvta.to.global.u64 	%rd39, %rd16;
	mul.wide.s32 	%rd40, %r1, 4;
	add.s64 	%rd41, %rd39, %rd40;
	st.global.f32 	[%rd41], %f105;
$L__BB4_15:
	ret;

}
	// .globl	_Z10fconv_cudaPKfS0_Pfiii
.visible .entry _Z10fconv_cudaPKfS0_Pfiii(
	.param .u64 .ptr .align 1 _Z10fconv_cudaPKfS0_Pfiii_param_0,
	.param .u64 .ptr .align 1 _Z10fconv_cudaPKfS0_Pfiii_param_1,
	.param .u64 .ptr .align 1 _Z10fconv_cudaPKfS0_Pfiii_param_2,
	.param .u32 _Z10fconv_cudaPKfS0_Pfiii_param_3,
	.param .u32 _Z10fconv_cudaPKfS0_Pfiii_param_4,
	.param .u32 _Z10fconv_cudaPKfS0_Pfiii_param_5
)
{
	.reg .pred 	%p<11>;
	.reg .b32 	%r<33>;
	.reg .b32 	%f<114>;
	.reg .b64 	%rd<46>;

	ld.param.u64 	%rd17, [_Z10fconv_cudaPKfS0_Pfiii_param_0];
	ld.param.u64 	%rd18, [_Z10fconv_cudaPKfS0_Pfiii_param_1];
	ld.param.u64 	%rd16, [_Z10fconv_cudaPKfS0_Pfiii_param_2];
	ld.param.u32 	%r19, [_Z10fconv_cudaPKfS0_Pfiii_param_3];
	ld.param.u32 	%r18, [_Z10fconv_cudaPKfS0_Pfiii_param_4];
	ld.param.u32 	%r20, [_Z10fconv_cudaPKfS0_Pfiii_param_5];
	cvta.to.global.u64 	%rd1, %rd17;
	cvta.to.global.u64 	%rd2, %rd18;
	mov.u32 	%r21, %ctaid.x;
	mov.u32 	%r22, %ntid.x;
	mov.u32 	%r23, %tid.x;
	mad.lo.s32 	%r1, %r21, %r22, %r23;
	mul.lo.s32 	%r24, %r20, %r19;
	mul.lo.s32 	%r2, %r24, %r20;
	setp.ge.s32 	%p1, %r1, %r18;
	@%p1 bra 	$L__BB5_15;
	mul.lo.s32 	%r25, %r2, %r1;
	cvt.s64.s32 	%rd3, %r25;
	mad.lo.s32 	%r26, %r2, %r18, %r1;
	mul.wide.s32 	%rd19, %r26, 4;
	add.s64 	%rd20, %rd2, %rd19;
	ld.global.f32 	%f1, [%rd20];
	setp.lt.s32 	%p2, %r2, 1;
	mov.f32 	%f113, 0f00000000;
	@%p2 bra 	$L__BB5_14;
	and.b32  	%r3, %r2, 15;
	setp.lt.u32 	%p3, %r2, 16;
	mov.f32 	%f113, 0f00000000;
	mov.b32 	%r30, 0;
	@%p3 bra 	$L__BB5_5;
	and.b32  	%r30, %r2, 2147483632;
	neg.s32 	%r28, %r30;
	add.s64 	%rd43, %rd1, 32;
	shl.b64 	%rd21, %rd3, 2;
	add.s64 	%rd22, %rd21, %rd2;
	add.s64 	%rd42, %rd22, 32;
	mov.f32 	%f113, 0f00000000;
$L__BB5_4:
	.pragma "nounroll";
	ld.global.f32 	%f19, [%rd43+-32];
	ld.global.f32 	%f20, [%rd42+-32];
	fma.rn.f32 	%f21, %f19, %f20, %f113;
	ld.global.f32 	%f22, [%rd43+-28];
	ld.global.f32 	%f23, [%rd42+-28];
	fma.rn.f32 	%f24, %f22, %f23, %f21;
	ld.global.f32 	%f25, [%rd43+-24];
	ld.global.f32 	%f26, [%rd42+-24];
	fma.rn.f32 	%f27, %f25, %f26, %f24;
	ld.global.f32 	%f28, [%rd43+-20];
	ld.global.f32 	%f29, [%rd42+-20];
	fma.rn.f32 	%f30, %f28, %f29, %f27;
	ld.global.f32 	%f31, [%rd43+-16];
	ld.global.f32 	%f32, [%rd42+-16];
	fma.rn.f32 	%f33, %f31, %f32, %f30;
	ld.global.f32 	%f34, [%rd43+-12];
	ld.global.f32 	%f35, [%rd42+-12];
	fma.rn.f32 	%f36, %f34, %f35, %f33;
	ld.global.f32 	%f37, [%rd43+-8];
	ld.global.f32 	%f38, [%rd42+-8];
	fma.rn.f32 	%f39, %f37, %f38, %f36;
	ld.global.f32 	%f40, [%rd43+-4];
	ld.global.f32 	%f41, [%rd42+-4];
	fma.rn.f32 	%f42, %f40, %f41, %f39;
	ld.global.f32 	%f43, [%rd43];
	ld.global.f32 	%f44, [%rd42];
	fma.rn.f32 	%f45, %f43, %f44, %f42;
	ld.global.f32 	%f46, [%rd43+4];
	ld.global.f32 	%f47, [%rd42+4];
	fma.rn.f32 	%f48, %f46, %f47, %f45;
	ld.global.f32 	%f49, [%rd43+8];
	ld.global.f32 	%f50, [%rd42+8];
	fma.rn.f32 	%f51, %f49, %f50, %f48;
	ld.global.f32 	%f52, [%rd43+12];
	ld.global.f32 	%f53, [%rd42+12];
	fma.rn.f32 	%f54, %f52, %f53, %f51;
	ld.global.f32 	%f55, [%rd43+16];
	ld.global.f32 	%f56, [%rd42+16];
	fma.rn.f32 	%f57, %f55, %f56, %f54;
	ld.global.f32 	%f58, [%rd43+20];
	ld.global.f32 	%f59, [%rd42+20];
	fma.rn.f32 	%f60, %f58, %f59, %f57;
	ld.global.f32 	%f61, [%rd43+24];
	ld.global.f32 	%f62, [%rd42+24];
	fma.rn.f32 	%f63, %f61, %f62, %f60;
	ld.global.f32 	%f64, [%rd43+28];
	ld.global.f32 	%f65, [%rd42+28];
	fma.rn.f32 	%f113, %f64, %f65, %f63;
	add.s32 	%r28, %r28, 16;
	add.s64 	%rd43, %rd43, 64;
	add.s64 	%rd42, %rd42, 64;
	setp.ne.s32 	%p4, %r28, 0;
	@%p4 bra 	$L__BB5_4;
$L__BB5_5:
	setp.eq.s32 	%p5, %r3, 0;
	@%p5 bra 	$L__BB5_14;
	and.b32  	%r9, %r2, 7;
	setp.lt.u32 	%p6, %r3, 8;
	@%p6 bra 	$L__BB5_8;
	cvt.u64.u32 	%rd23, %r30;
	mul.wide.u32 	%rd24, %r30, 4;
	add.s64 	%rd25, %rd1, %rd24;
	ld.global.f32 	%f67, [%rd25];
	add.s64 	%rd26, %rd23, %rd3;
	shl.b64 	%rd27, %rd26, 2;
	add.s64 	%rd28, %rd2, %rd27;
	ld.global.f32 	%f68, [%rd28];
	fma.rn.f32 	%f69, %f67, %f68, %f113;
	ld.global.f32 	%f70, [%rd25+4];
	ld.global.f32 	%f71, [%rd28+4];
	fma.rn.f32 	%f72, %f70, %f71, %f69;
	ld.global.f32 	%f73, [%rd25+8];
	ld.global.f32 	%f74, [%rd28+8];
	fma.rn.f32 	%f75, %f73, %f74, %f72;
	ld.global.f32 	%f76, [%rd25+12];
	ld.global.f32 	%f77, [%rd28+12];
	fma.rn.f32 	%f78, %f76, %f77, %f75;
	ld.global.f32 	%f79, [%rd25+16];
	ld.global.f32 	%f80, [%rd28+16];
	fma.rn.f32 	%f81, %f79, %f80, %f78;
	ld.global.f32 	%f82, [%rd25+20];
	ld.global.f32 	%f83, [%rd28+20];
	fma.rn.f32 	%f84, %f82, %f83, %f81;
	ld.global.f32 	%f85, [%rd25+24];
	ld.global.f32 	%f86, [%rd28+24];
	fma.rn.f32 	%f87, %f85, %f86, %f84;
	ld.global.f32 	%f88, [%rd25+28];
	ld.global.f32 	%f89, [%rd28+28];
	fma.rn.f32 	%f113, %f88, %f89, %f87;
	add.s32 	%r30, %r30, 8;
$L__BB5_8:
	setp.eq.s32 	%p7, %r9, 0;
	@%p7 bra 	$L__BB5_14;
	and.b32  	%r12, %r2, 3;
	setp.lt.u32 	%p8, %r9, 4;
	@%p8 bra 	$L__BB5_11;
	cvt.u64.u32 	%rd29, %r30;
	mul.wide.u32 	%rd30, %r30, 4;
	add.s64 	%rd31, %rd1, %rd30;
	ld.global.f32 	%f91, [%rd31];
	add.s64 	%rd32, %rd29, %rd3;
	shl.b64 	%rd33, %rd32, 2;
	add.s64 	%rd34, %rd2, %rd33;
	ld.global.f32 	%f92, [%rd34];
	fma.rn.f32 	%f93, %f91, %f92, %f113;
	ld.global.f32 	%f94, [%rd31+4];
	ld.global.f32 	%f95, [%rd34+4];
	fma.rn.f32 	%f96, %f94, %f95, %f93;
	ld.global.f32 	%f97, [%rd31+8];
	ld.global.f32 	%f98, [%rd34+8];
	fma.rn.f32 	%f99, %f97, %f98, %f96;
	ld.global.f32 	%f100, [%rd31+12];
	ld.global.f32 	%f101, [%rd34+12];
	fma.rn.f32 	%f113, %f100, %f101, %f99;
	add.s32 	%r30, %r30, 4;
$L__BB5_11:
	setp.eq.s32 	%p9, %r12, 0;
	@%p9 bra 	$L__BB5_14;
	cvt.u64.u32 	%rd35, %r30;
	add.s64 	%rd36, %rd3, %rd35;
	shl.b64 	%rd37, %rd36, 2;
	add.s64 	%rd45, %rd2, %rd37;
	mul.wide.u32 	%rd38, %r30, 4;
	add.s64 	%rd44, %rd1, %rd38;
	neg.s32 	%r32, %r12;
$L__BB5_13:
	.pragma "nounroll";
	ld.global.f32 	%f102, [%rd44];
	ld.global.f32 	%f103, [%rd45];
	fma.rn.f32 	%f113, %f102, %f103, %f113;
	add.s64 	%rd45, %rd45, 4;
	add.s64 	%rd44, %rd44, 4;
	add.s32 	%r32, %r32, 1;
	setp.ne.s32 	%p10, %r32, 0;
	@%p10 bra 	$L__BB5_13;
$L__BB5_14:
	add.f32 	%f104, %f1, %f113;
	cvta.to.global.u64 	%rd39, %rd16;
	mul.wide.s32 	%rd40, %r1, 4;
	add.s64 	%rd41, %rd39, %rd40;
	st.global.f32 	[%rd41], %f104;
$L__BB5_15:
	ret;

}


// ===== COMPILED SASS (sm_100) =====

	.target	sm_100

	.elftype	@"ET_EXEC"


//--------------------- .note.nv.tkinfo           --------------------------
	.section	.note.nv.tkinfo,"",@"SHT_NOTE"
	.sectionflags	@"SHF_NOTE_NV_TKINFO"
	.tkinfo
        /*0018*/ 	.word	0x00000002
        /*0030*/ 	.string	""
        /*0030*/ 	.string	"ptxas"
        /*0030*/ 	.string	"Cuda compilation tools, release 13.0, V13.0.88"
        /*0030*/ 	.string	"Build cuda_13.0.r13.0/compiler.36424714_0"
        /*0030*/ 	.string	"-arch sm_100 -m 64 "



//--------------------- .note.nv.cuinfo           --------------------------
	.section	.note.nv.cuinfo,"",@"SHT_NOTE"
	.sectionflags	@"SHF_NOTE_NV_CUINFO"
        /*0018*/ 	.short	0x0002
        /*001a*/ 	.short	0x0064
        /*001c*/ 	.short	0x0082
	.zero		2


//--------------------- .nv.info                  --------------------------
	.section	.nv.info,"",@"SHT_CUDA_INFO"
	.align	4


	//----- nvinfo : EIATTR_REGCOUNT
	.align		4
        /*0000*/ 	.byte	0x04, 0x2f
        /*0002*/ 	.short	(.L_1 - .L_0)
	.align		4
.L_0:
        /*0004*/ 	.word	index@(_Z9conv_cudaPKfS0_Pfiiii)
        /*0008*/ 	.word	0x0000001c


	//----- nvinfo : EIATTR_FRAME_SIZE
	.align		4
.L_1:
        /*000c*/ 	.byte	0x04, 0x11
        /*000e*/ 	.short	(.L_3 - .L_2)
	.align		4
.L_2:
        /*0010*/ 	.word	index@(_Z9conv_cudaPKfS0_Pfiiii)
        /*0014*/ 	.word	0x00000000


	//----- nvinfo : EIATTR_REGCOUNT
	.align		4
.L_3:
        /*0018*/ 	.byte	0x04, 0x2f
        /*001a*/ 	.short	(.L_5 - .L_4)
	.align		4
.L_4:
        /*001c*/ 	.word	index@(_Z4reluPfS_i)
        /*0020*/ 	.word	0x0000000a


	//----- nvinfo : EIATTR_FRAME_SIZE
	.align		4
.L_5:
        /*0024*/ 	.byte	0x04, 0x11
        /*0026*/ 	.short	(.L_7 - .L_6)
	.align		4
.L_6:
        /*0028*/ 	.word	index@(_Z4reluPfS_i)
        /*002c*/ 	.word	0x00000000


	//----- nvinfo : EIATTR_REGCOUNT
	.align		4
.L_7:
        /*0030*/ 	.byte	0x04, 0x2f
        /*0032*/ 	.short	(.L_9 - .L_8)
	.align		4
.L_8:
        /*0034*/ 	.word	index@(_Z4tanhPfi)
        /*0038*/ 	.word	0x0000000c


	//----- nvinfo : EIATTR_FRAME_SIZE
	.align		4
.L_9:
        /*003c*/ 	.byte	0x04, 0x11
        /*003e*/ 	.short	(.L_11 - .L_10)
	.align		4
.L_10:
        /*0040*/ 	.word	index@(_Z4tanhPfi)
        /*0044*/ 	.word	0x00000000


	//----- nvinfo : EIATTR_REGCOUNT
	.align		4
.L_11:
        /*0048*/ 	.byte	0x04, 0x2f
        /*004a*/ 	.short	(.L_13 - .L_12)
	.align		4
.L_12:
        /*004c*/ 	.word	index@(_Z10maxPoolingPKfPfiiii)
        /*0050*/ 	.word	0x00000020


	//----- nvinfo : EIATTR_FRAME_SIZE
	.align		4
.L_13:
        /*0054*/ 	.byte	0x04, 0x11
        /*0056*/ 	.short	(.L_15 - .L_14)
	.align		4
.L_14:
        /*0058*/ 	.word	index@(_Z10maxPoolingPKfPfiiii)
        /*005c*/ 	.word	0x00000000


	//----- nvinfo : EIATTR_REGCOUNT
	.align		4
.L_15:
        /*0060*/ 	.byte	0x04, 0x2f
        /*0062*/ 	.short	(.L_17 - .L_16)
	.align		4
.L_16:
        /*0064*/ 	.word	index@(_Z11fconv_cudaRPKfS0_Pfiii)
        /*0068*/ 	.word	0x0000001f


	//----- nvinfo : EIATTR_FRAME_SIZE
	.align		4
.L_17:
        /*006c*/ 	.byte	0x04, 0x11
        /*006e*/ 	.short	(.L_19 - .L_18)
	.align		4
.L_18:
        /*0070*/ 	.word	index@(_Z11fconv_cudaRPKfS0_Pfiii)
        /*0074*/ 	.word	0x00000000


	//----- nvinfo : EIATTR_REGCOUNT
	.align		4
.L_19:
        /*0078*/ 	.byte	0x04, 0x2f
        /*007a*/ 	.short	(.L_21 - .L_20)
	.align		4
.L_20:
        /*007c*/ 	.word	index@(_Z10fconv_cudaPKfS0_Pfiii)
        /*0080*/ 	.word	0x0000001f


	//----- nvinfo : EIATTR_FRAME_SIZE
	.align		4
.L_21:
        /*0084*/ 	.byte	0x04, 0x11
        /*0086*/ 	.short	(.L_23 - .L_22)
	.align		4
.L_22:
        /*0088*/ 	.word	index@(_Z10fconv_cudaPKfS0_Pfiii)
        /*008c*/ 	.word	0x00000000


	//----- nvinfo : EIATTR_MIN_STACK_SIZE
	.align		4
.L_23:
        /*0090*/ 	.byte	0x04, 0x12
        /*0092*/ 	.short	(.L_25 - .L_24)
	.align		4
.L_24:
        /*0094*/ 	.word	index@(_Z10fconv_cudaPKfS0_Pfiii)
        /*0098*/ 	.word	0x00000000


	//----- nvinfo : EIATTR_MIN_STACK_SIZE
	.align		4
.L_25:
        /*009c*/ 	.byte	0x04, 0x12
        /*009e*/ 	.short	(.L_27 - .L_26)
	.align		4
.L_26:
        /*00a0*/ 	.word	index@(_Z11fconv_cudaRPKfS0_Pfiii)
        /*00a4*/ 	.word	0x00000000


	//----- nvinfo : EIATTR_MIN_STACK_SIZE
	.align		4
.L_27:
        /*00a8*/ 	.byte	0x04, 0x12
        /*00aa*/ 	.short	(.L_29 - .L_28)
	.align		4
.L_28:
        /*00ac*/ 	.word	index@(_Z10maxPoolingPKfPfiiii)
        /*00b0*/ 	.word	0x00000000


	//----- nvinfo : EIATTR_MIN_STACK_SIZE
	.align		4
.L_29:
        /*00b4*/ 	.byte	0x04, 0x12
        /*00b6*/ 	.short	(.L_31 - .L_30)
	.align		4
.L_30:
        /*00b8*/ 	.word	index@(_Z4tanhPfi)
        /*00bc*/ 	.word	0x00000000


	//----- nvinfo : EIATTR_MIN_STACK_SIZE
	.align		4
.L_31:
        /*00c0*/ 	.byte	0x04, 0x12
        /*00c2*/ 	.short	(.L_33 - .L_32)
	.align		4
.L_32:
        /*00c4*/ 	.word	index@(_Z4reluPfS_i)
        /*00c8*/ 	.word	0x00000000


	//----- nvinfo : EIATTR_MIN_STACK_SIZE
	.align		4
.L_33:
        /*00cc*/ 	.byte	0x04, 0x12
        /*00ce*/ 	.short	(.L_35 - .L_34)
	.align		4
.L_34:
        /*00d0*/ 	.word	index@(_Z9conv_cudaPKfS0_Pfiiii)
        /*00d4*/ 	.word	0x00000000
.L_35:


//--------------------- .nv.compat                --------------------------
	.section	.nv.compat,"",@"SHT_CUDA_COMPAT_INFO"
	.align	4
        /*0000*/ 	.byte	0x02, 0x09, 0x00, 0x00, 0x02, 0x02, 0x01, 0x00, 0x02, 0x05, 0x05, 0x00, 0x03, 0x07, 0x01, 0x01
        /*0010*/ 	.byte	0x02, 0x03, 0x00, 0x00, 0x02, 0x06, 0x01, 0x00, 0x04, 0x0b, 0x08, 0x00, 0x01, 0x00, 0x00, 0x00
        /*0020*/ 	.byte	0x00, 0x00, 0x00, 0x00


//--------------------- .nv.info._Z10fconv_cudaPKfS0_Pfiii --------------------------
	.section	.nv.info._Z10fconv_cudaPKfS0_Pfiii,"",@"SHT_CUDA_INFO"
	.sectionflags	@""
	.align	4


	//----- nvinfo : EIATTR_CUDA_API_VERSION
	.align		4
        /*0000*/ 	.byte	0x04, 0x37
        /*0002*/ 	.short	(.L_37 - .L_36)
.L_36:
        /*0004*/ 	.word	0x00000082


	//----- nvinfo : EIATTR_KPARAM_INFO
	.align		4
.L_37:
        /*0008*/ 	.byte	0x04, 0x17
        /*000a*/ 	.short	(.L_39 - .L_38)
.L_38:
        /*000c*/ 	.word	0x00000000
        /*0010*/ 	.short	0x0005
        /*0012*/ 	.short	0x0020
        /*0014*/ 	.byte	0x00, 0xf0, 0x11, 0x00


	//----- nvinfo : EIATTR_KPARAM_INFO
	.align		4
.L_39:
        /*0018*/ 	.byte	0x04, 0x17
        /*001a*/ 	.short	(.L_41 - .L_40)
.L_40:
        /*001c*/ 	.word	0x00000000
        /*0020*/ 	.short	0x0004
        /*0022*/ 	.short	0x001c
        /*0024*/ 	.byte	0x00, 0xf0, 0x11, 0x00


	//----- nvinfo : EIATTR_KPARAM_INFO
	.align		4
.L_41:
        /*0028*/ 	.byte	0x04, 0x17
        /*002a*/ 	.short	(.L_43 - .L_42)
.L_42:
        /*002c*/ 	.word	0x00000000
        /*0030*/ 	.short	0x0003
        /*0032*/ 	.short	0x0018
        /*0034*/ 	.byte	0x00, 0xf0, 0x11, 0x00


	//----- nvinfo : EIATTR_KPARAM_INFO
	.align		4
.L_43:
        /*0038*/ 	.byte	0x04, 0x17
        /*003a*/ 	.short	(.L_45 - .L_44)
.L_44:
        /*003c*/ 	.word	0x00000000
        /*0040*/ 	.short	0x0002
        /*0042*/ 	.short	0x0010
        /*0044*/ 	.byte	0x00, 0xf5, 0x21, 0x00


	//----- nvinfo : EIATTR_KPARAM_INFO
	.align		4
.L_45:
        /*0048*/ 	.byte	0x04, 0x17
        /*004a*/ 	.short	(.L_47 - .L_46)
.L_46:
        /*004c*/ 	.word	0x00000000
        /*0050*/ 	.short	0x0001
        /*0052*/ 	.short	0x0008
        /*0054*/ 	.byte	0x00, 0xf5, 0x21, 0x00


	//----- nvinfo : EIATTR_KPARAM_INFO
	.align		4
.L_47:
        /*0058*/ 	.byte	0x04, 0x17
        /*005a*/ 	.short	(.L_49 - .L_48)
.L_48:
        /*005c*/ 	.word	0x00000000
        /*0060*/ 	.short	0x0000
        /*0062*/ 	.short	0x0000
        /*0064*/ 	.byte	0x00, 0xf5, 0x21, 0x00


	//----- nvinfo : EIATTR_SPARSE_MMA_MASK
	.align		4
.L_49:
        /*0068*/ 	.byte	0x03, 0x50
        /*006a*/ 	.short	0x0000


	//----- nvinfo : EIATTR_MAXREG_COUNT
	.align		4
        /*006c*/ 	.byte	0x03, 0x1b
        /*006e*/ 	.short	0x00ff


	//----- nvinfo : EIATTR_MERCURY_ISA_VERSION
	.align		4
        /*0070*/ 	.byte	0x03, 0x5f
        /*0072*/ 	.short	0x0101


	//----- nvinfo : EIATTR_VRC_CTA_INIT_COUNT
	.align		4
        /*0074*/ 	.byte	0x02, 0x4a
	.zero		1
	.zero		1


	//----- nvinfo : EIATTR_EXIT_INSTR_OFFSETS
	.align		4
        /*0078*/ 	.byte	0x04, 0x1c
        /*007a*/ 	.short	(.L_51 - .L_50)


	//   ....[0]....
.L_50:
        /*007c*/ 	.word	0x000000a0


	//   ....[1]....
        /*0080*/ 	.word	0x00000b70


	//----- nvinfo : EIATTR_CBANK_PARAM_SIZE
	.align		4
.L_51:
        /*0084*/ 	.byte	0x03, 0x19
        /*0086*/ 	.short	0x0024


	//----- nvinfo : EIATTR_PARAM_CBANK
	.align		4
        /*0088*/ 	.byte	0x04, 0x0a
        /*008a*/ 	.short	(.L_53 - .L_52)
	.align		4
.L_52:
        /*008c*/ 	.word	index@(.nv.constant0._Z10fconv_cudaPKfS0_Pfiii)
        /*0090*/ 	.short	0x0380
        /*0092*/ 	.short	0x0024


	//----- nvinfo : EIATTR_SW_WAR
	.align		4
.L_53:
        /*0094*/ 	.byte	0x04, 0x36
        /*0096*/ 	.short	(.L_55 - .L_54)
.L_54:
        /*0098*/ 	.word	0x00000008
.L_55:


//--------------------- .nv.info._Z11fconv_cudaRPKfS0_Pfiii --------------------------
	.section	.nv.info._Z11fconv_cudaRPKfS0_Pfiii,"",@"SHT_CUDA_INFO"
	.sectionflags	@""
	.align	4


	//----- nvinfo : EIATTR_CUDA_API_VERSION
	.align		4
        /*0000*/ 	.byte	0x04, 0x37
        /*0002*/ 	.short	(.L_57 - .L_56)
.L_56:
        /*0004*/ 	.word	0x00000082


	//----- nvinfo : EIATTR_KPARAM_INFO
	.align		4
.L_57:
        /*0008*/ 	.byte	0x04, 0x17
        /*000a*/ 	.short	(.L_59 - .L_58)
.L_58:
        /*000c*/ 	.word	0x00000000
        /*0010*/ 	.short	0x0005
        /*0012*/ 	.short	0x0020
        /*0014*/ 	.byte	0x00, 0xf0, 0x11, 0x00


	//----- nvinfo : EIATTR_KPARAM_INFO
	.align		4
.L_59:
        /*0018*/ 	.byte	0x04, 0x17
        /*001a*/ 	.short	(.L_61 - .L_60)
.L_60:
        /*001c*/ 	.word	0x00000000
        /*0020*/ 	.short	0x0004
        /*0022*/ 	.short	0x001c
        /*0024*/ 	.byte	0x00, 0xf0, 0x11, 0x00


	//----- nvinfo : EIATTR_KPARAM_INFO
	.align		4
.L_61:
        /*0028*/ 	.byte	0x04, 0x17
        /*002a*/ 	.short	(.L_63 - .L_62)
.L_62:
        /*002c*/ 	.word	0x00000000
        /*0030*/ 	.short	0x0003
        /*0032*/ 	.short	0x0018
        /*0034*/ 	.byte	0x00, 0xf0, 0x11, 0x00


	//----- nvinfo : EIATTR_KPARAM_INFO
	.align		4
.L_63:
        /*0038*/ 	.byte	0x04, 0x17
        /*003a*/ 	.short	(.L_65 - .L_64)
.L_64:
        /*003c*/ 	.word	0x00000000
        /*0040*/ 	.short	0x0002
        /*0042*/ 	.short	0x0010
        /*0044*/ 	.byte	0x00, 0xf5, 0x21, 0x00


	//----- nvinfo : EIATTR_KPARAM_INFO
	.align		4
.L_65:
        /*0048*/ 	.byte	0x04, 0x17
        /*004a*/ 	.short	(.L_67 - .L_66)
.L_66:
        /*004c*/ 	.word	0x00000000
        /*0050*/ 	.short	0x0001
        /*0052*/ 	.short	0x0008
        /*0054*/ 	.byte	0x00, 0xf5, 0x21, 0x00


	//----- nvinfo : EIATTR_KPARAM_INFO
	.align		4
.L_67:
        /*0058*/ 	.byte	0x04, 0x17
        /*005a*/ 	.short	(.L_69 - .L_68)
.L_68:
        /*005c*/ 	.word	0x00000000
        /*0060*/ 	.short	0x0000
        /*0062*/ 	.short	0x0000
        /*0064*/ 	.byte	0x00, 0xf5, 0x21, 0x00


	//----- nvinfo : EIATTR_SPARSE_MMA_MASK
	.align		4
.L_69:
        /*0068*/ 	.byte	0x03, 0x50
        /*006a*/ 	.short	0x0000


	//----- nvinfo : EIATTR_MAXREG_COUNT
	.align		4
        /*006c*/ 	.byte	0x03, 0x1b
        /*006e*/ 	.short	0x00ff


	//----- nvinfo : EIATTR_MERCURY_ISA_VERSION
	.align		4
        /*0070*/ 	.byte	0x03, 0x5f
        /*0072*/ 	.short	0x0101


	//----- nvinfo : EIATTR_VRC_CTA_INIT_COUNT
	.align		4
        /*0074*/ 	.byte	0x02, 0x4a
	.zero		1
	.zero		1


	//----- nvinfo : EIATTR_EXIT_INSTR_OFFSETS
	.align		4
        /*0078*/ 	.byte	0x04, 0x1c
        /*007a*/ 	.short	(.L_71 - .L_70)


	//   ....[0]....
.L_70:
        /*007c*/ 	.word	0x000000a0


	//   ....[1]....
        /*0080*/ 	.word	0x00000b80


	//----- nvinfo : EIATTR_CBANK_PARAM_SIZE
	.align		4
.L_71:
        /*0084*/ 	.byte	0x03, 0x19
        /*0086*/ 	.short	0x0024


	//----- nvinfo : EIATTR_PARAM_CBANK
	.align		4
        /*0088*/ 	.byte	0x04, 0x0a
        /*008a*/ 	.short	(.L_73 - .L_72)
	.align		4
.L_72:
        /*008c*/ 	.word	index@(.nv.constant0._Z11fconv_cudaRPKfS0_Pfiii)
        /*0090*/ 	.short	0x0380
        /*0092*/ 	.short	0x0024


	//----- nvinfo : EIATTR_SW_WAR
	.align		4
.L_73:
        /*0094*/ 	.byte	0x04, 0x36
        /*0096*/ 	.short	(.L_75 - .L_74)
.L_74:
        /*0098*/ 	.word	0x00000008
.L_75:


//--------------------- .nv.info._Z10maxPoolingPKfPfiiii --------------------------
	.section	.nv.info._Z10maxPoolingPKfPfiiii,"",@"SHT_CUDA_INFO"
	.sectionflags	@""
	.align	4


	//----- nvinfo : EIATTR_CUDA_API_VERSION
	.align		4
        /*0000*/ 	.byte	0x04, 0x37
        /*0002*/ 	.short	(.L_77 - .L_76)
.L_76:
        /*0004*/ 	.word	0x00000082


	//----- nvinfo : EIATTR_KPARAM_INFO
	.align		4
.L_77:
        /*0008*/ 	.byte	0x04, 0x17
        /*000a*/ 	.short	(.L_79 - .L_78)
.L_78:
        /*000c*/ 	.word	0x00000000
        /*0010*/ 	.short	0x0005
        /*0012*/ 	.short	0x001c
        /*0014*/ 	.byte	0x00, 0xf0, 0x11, 0x00


	//----- nvinfo : EIATTR_KPARAM_INFO
	.align		4
.L_79:
        /*0018*/ 	.byte	0x04, 0x17
        /*001a*/ 	.short	(.L_81 - .L_80)
.L_80:
        /*001c*/ 	.word	0x00000000
        /*0020*/ 	.short	0x0004
        /*0022*/ 	.short	0x0018
        /*0024*/ 	.byte	0x00, 0xf0, 0x11, 0x00


	//----- nvinfo : EIATTR_KPARAM_INFO
	.align		4
.L_81:
        /*0028*/ 	.byte	0x04, 0x17
        /*002a*/ 	.short	(.L_83 - .L_82)
.L_82:
        /*002c*/ 	.word	0x00000000
        /*0030*/ 	.short	0x0003
        /*0032*/ 	.short	0x0014
        /*0034*/ 	.byte	0x00, 0xf0, 0x11, 0x00


	//----- nvinfo : EIATTR_KPARAM_INFO
	.align		4
.L_83:
        /*0038*/ 	.byte	0x04, 0x17
        /*003a*/ 	.short	(.L_85 - .L_84)
.L_84:
        /*003c*/ 	.word	0x00000000
        /*0040*/ 	.short	0x0002
        /*0042*/ 	.short	0x0010
        /*0044*/ 	.byte	0x00, 0xf0, 0x11, 0x00


	//----- nvinfo : EIATTR_KPARAM_INFO
	.align		4
.L_85:
        /*0048*/ 	.byte	0x04, 0x17
        /*004a*/ 	.short	(.L_87 - .L_86)
.L_86:
        /*004c*/ 	.word	0x00000000
        /*0050*/ 	.short	0x0001
        /*0052*/ 	.short	0x0008
        /*0054*/ 	.byte	0x00, 0xf5, 0x21, 0x00


	//----- nvinfo : EIATTR_KPARAM_INFO
	.align		4
.L_87:
        /*0058*/ 	.byte	0x04, 0x17
        /*005a*/ 	.short	(.L_89 - .L_88)
.L_88:
        /*005c*/ 	.word	0x00000000
        /*0060*/ 	.short	0x0000
        /*0062*/ 	.short	0x0000
        /*0064*/ 	.byte	0x00, 0xf5, 0x21, 0x00


	//----- nvinfo : EIATTR_SPARSE_MMA_MASK
	.align		4
.L_89:
        /*0068*/ 	.byte	0x03, 0x50
        /*006a*/ 	.short	0x0000


	//----- nvinfo : EIATTR_MAXREG_COUNT
	.align		4
        /*006c*/ 	.byte	0x03, 0x1b
        /*006e*/ 	.short	0x00ff


	//----- nvinfo : EIATTR_MERCURY_ISA_VERSION
	.align		4
        /*0070*/ 	.byte	0x03, 0x5f
        /*0072*/ 	.short	0x0101


	//----- nvinfo : EIATTR_VRC_CTA_INIT_COUNT
	.align		4
        /*0074*/ 	.byte	0x02, 0x4a
	.zero		1
	.zero		1


	//----- nvinfo : EIATTR_EXIT_INSTR_OFFSETS
	.align		4
        /*0078*/ 	.byte	0x04, 0x1c
        /*007a*/ 	.short	(.L_91 - .L_90)


	//   ....[0]....
.L_90:
        /*007c*/ 	.word	0x000002b0


	//   ....[1]....
        /*0080*/ 	.word	0x000010d0


	//----- nvinfo : EIATTR_CRS_STACK_SIZE
	.align		4
.L_91:
        /*0084*/ 	.byte	0x04, 0x1e
        /*0086*/ 	.short	(.L_93 - .L_92)
.L_92:
        /*0088*/ 	.word	0x00000000


	//----- nvinfo : EIATTR_CBANK_PARAM_SIZE
	.align		4
.L_93:
        /*008c*/ 	.byte	0x03, 0x19
        /*008e*/ 	.short	0x0020


	//----- nvinfo : EIATTR_PARAM_CBANK
	.align		4
        /*0090*/ 	.byte	0x04, 0x0a
        /*0092*/ 	.short	(.L_95 - .L_94)
	.align		4
.L_94:
        /*0094*/ 	.word	index@(.nv.constant0._Z10maxPoolingPKfPfiiii)
        /*0098*/ 	.short	0x0380
        /*009a*/ 	.short	0x0020


	//----- nvinfo : EIATTR_SW_WAR
	.align		4
.L_95:
        /*009c*/ 	.byte	0x04, 0x36
        /*009e*/ 	.short	(.L_97 - .L_96)
.L_96:
        /*00a0*/ 	.word	0x00000008
.L_97:


//--------------------- .nv.info._Z4tanhPfi       --------------------------
	.section	.nv.info._Z4tanhPfi,"",@"SHT_CUDA_INFO"
	.sectionflags	@""
	.align	4


	//----- nvinfo : EIATTR_CUDA_API_VERSION
	.align		4
        /*0000*/ 	.byte	0x04, 0x37
        /*0002*/ 	.short	(.L_99 - .L_98)
.L_98:
        /*0004*/ 	.word	0x00000082


	//----- nvinfo : EIATTR_KPARAM_INFO
	.align		4
.L_99:
        /*0008*/ 	.byte	0x04, 0x17
        /*000a*/ 	.short	(.L_101 - .L_100)
.L_100:
        /*000c*/ 	.word	0x00000000
        /*0010*/ 	.short	0x0001
        /*0012*/ 	.short	0x0008
        /*0014*/ 	.byte	0x00, 0xf0, 0x11, 0x00


	//----- nvinfo : EIATTR_KPARAM_INFO
	.align		4
.L_101:
        /*0018*/ 	.byte	0x04, 0x17
        /*001a*/ 	.short	(.L_103 - .L_102)
.L_102:
        /*001c*/ 	.word	0x00000000
        /*0020*/ 	.short	0x0000
        /*0022*/ 	.short	0x0000
        /*0024*/ 	.byte	0x00, 0xf5, 0x21, 0x00


	//----- nvinfo : EIATTR_SPARSE_MMA_MASK
	.align		4
.L_103:
        /*0028*/ 	.byte	0x03, 0x50
        /*002a*/ 	.short	0x0000


	//----- nvinfo : EIATTR_MAXREG_COUNT
	.align		4
        /*002c*/ 	.byte	0x03, 0x1b
        /*002e*/ 	.short	0x00ff


	//----- nvinfo : EIATTR_MERCURY_ISA_VERSION
	.align		4
        /*0030*/ 	.byte	0x03, 0x5f
        /*0032*/ 	.short	0x0101


	//----- nvinfo : EIATTR_VRC_CTA_INIT_COUNT
	.align		4
        /*0034*/ 	.byte	0x02, 0x4a
	.zero		1
	.zero		1


	//----- nvinfo : EIATTR_EXIT_INSTR_OFFSETS
	.align		4
        /*0038*/ 	.byte	0x04, 0x1c
        /*003a*/ 	.short	(.L_105 - .L_104)


	//   ....[0]....
.L_104:
        /*003c*/ 	.word	0x00000070


	//   ....[1]....
        /*0040*/ 	.word	0x000001e0


	//----- nvinfo : EIATTR_CBANK_PARAM_SIZE
	.align		4
.L_105:
        /*0044*/ 	.byte	0x03, 0x19
        /*0046*/ 	.short	0x000c


	//----- nvinfo : EIATTR_PARAM_CBANK
	.align		4
        /*0048*/ 	.byte	0x04, 0x0a
        /*004a*/ 	.short	(.L_107 - .L_106)
	.align		4
.L_106:
        /*004c*/ 	.word	index@(.nv.constant0._Z4tanhPfi)
        /*0050*/ 	.short	0x0380
        /*0052*/ 	.short	0x000c


	//----- nvinfo : EIATTR_SW_WAR
	.align		4
.L_107:
        /*0054*/ 	.byte	0x04, 0x36
        /*0056*/ 	.short	(.L_109 - .L_108)
.L_108:
        /*0058*/ 	.word	0x00000008
.L_109:


//--------------------- .nv.info._Z4reluPfS_i     --------------------------
	.section	.nv.info._Z4reluPfS_i,"",@"SHT_CUDA_INFO"
	.sectionflags	@""
	.align	4


	//----- nvinfo : EIATTR_CUDA_API_VERSION
	.align		4
        /*0000*/ 	.byte	0x04, 0x37
        /*0002*/ 	.short	(.L_111 - .L_110)
.L_110:
        /*0004*/ 	.word	0x00000082


	//----- nvinfo : EIATTR_KPARAM_INFO
	.align		4
.L_111:
        /*0008*/ 	.byte	0x04, 0x17
        /*000a*/ 	.short	(.L_113 - .L_112)
.L_112:
        /*000c*/ 	.word	0x00000000
        /*0010*/ 	.short	0x0002
        /*0012*/ 	.short	0x0010
        /*0014*/ 	.byte	0x00, 0xf0, 0x11, 0x00


	//----- nvinfo : EIATTR_KPARAM_INFO
	.align		4
.L_113:
        /*0018*/ 	.byte	0x04, 0x17
        /*001a*/ 	.short	(.L_115 - .L_114)
.L_114:
        /*001c*/ 	.word	0x00000000
        /*0020*/ 	.short	0x0001
        /*0022*/ 	.short	0x0008
        /*0024*/ 	.byte	0x00, 0xf5, 0x21, 0x00


	//----- nvinfo : EIATTR_KPARAM_INFO
	.align		4
.L_115:
        /*0028*/ 	.byte	0x04, 0x17
        /*002a*/ 	.short	(.L_117 - .L_116)
.L_116:
        /*002c*/ 	.word	0x00000000
        /*0030*/ 	.short	0x0000
        /*0032*/ 	.short	0x0000
        /*0034*/ 	.byte	0x00, 0xf5, 0x21, 0x00


	//----- nvinfo : EIATTR_SPARSE_MMA_MASK
	.align		4
.L_117:
        /*0038*/ 	.byte	0x03, 0x50
        /*003a*/ 	.short	0x0000


	//----- nvinfo : EIATTR_MAXREG_COUNT
	.align		4
        /*003c*/ 	.byte	0x03, 0x1b
        /*003e*/ 	.short	0x00ff


	//----- nvinfo : EIATTR_MERCURY_ISA_VERSION
	.align		4
        /*0040*/ 	.byte	0x03, 0x5f
        /*0042*/ 	.short	0x0101


	//----- nvinfo : EIATTR_VRC_CTA_INIT_COUNT
	.align		4
        /*0044*/ 	.byte	0x02, 0x4a
	.zero		1
	.zero		1


	//----- nvinfo : EIATTR_EXIT_INSTR_OFFSETS
	.align		4
        /*0048*/ 	.byte	0x04, 0x1c
        /*004a*/ 	.short	(.L_119 - .L_118)


	//   ....[0]....
.L_118:
        /*004c*/ 	.word	0x00000070


	//   ....[1]....
        /*0050*/ 	.word	0x00000100


	//----- nvinfo : EIATTR_CBANK_PARAM_SIZE
	.align		4
.L_119:
        /*0054*/ 	.byte	0x03, 0x19
        /*0056*/ 	.short	0x0014


	//----- nvinfo : EIATTR_PARAM_CBANK
	.align		4
        /*0058*/ 	.byte	0x04, 0x0a
        /*005a*/ 	.short	(.L_121 - .L_120)
	.align		4
.L_120:
        /*005c*/ 	.word	index@(.nv.constant0._Z4reluPfS_i)
        /*0060*/ 	.short	0x0380
        /*0062*/ 	.short	0x0014


	//----- nvinfo : EIATTR_SW_WAR
	.align		4
.L_121:
        /*0064*/ 	.byte	0x04, 0x36
        /*0066*/ 	.short	(.L_123 - .L_122)
.L_122:
        /*0068*/ 	.word	0x00000008
.L_123:


//--------------------- .nv.info._Z9conv_cudaPKfS0_Pfiiii --------------------------
	.section	.nv.info._Z9conv_cudaPKfS0_Pfiiii,"",@"SHT_CUDA_INFO"
	.sectionflags	@""
	.align	4


	//----- nvinfo : EIATTR_CUDA_API_VERSION
	.align		4
        /*0000*/ 	.byte	0x04, 0x37
        /*0002*/ 	.short	(.L_125 - .L_124)
.L_124:
        /*0004*/ 	.word	0x00000082


	//----- nvinfo : EIATTR_KPARAM_INFO
	.align		4
.L_125:
        /*0008*/ 	.byte	0x04, 0x17
        /*000a*/ 	.short	(.L_127 - .L_126)
.L_126:
        /*000c*/ 	.word	0x00000000
        /*0010*/ 	.short	0x0006
        /*0012*/ 	.short	0x0024
        /*0014*/ 	.byte	0x00, 0xf0, 0x11, 0x00


	//----- nvinfo : EIATTR_KPARAM_INFO
	.align		4
.L_127:
        /*0018*/ 	.byte	0x04, 0x17
        /*001a*/ 	.short	(.L_129 - .L_128)
.L_128:
        /*001c*/ 	.word	0x00000000
        /*0020*/ 	.short	0x0005
        /*0022*/ 	.short	0x0020
        /*0024*/ 	.byte	0x00, 0xf0, 0x11, 0x00


	//----- nvinfo : EIATTR_KPARAM_INFO
	.align		4
.L_129:
        /*0028*/ 	.byte	0x04, 0x17
        /*002a*/ 	.short	(.L_131 - .L_130)
.L_130:
        /*002c*/ 	.word	0x00000000
        /*0030*/ 	.short	0x0004
        /*0032*/ 	.short	0x001c
        /*0034*/ 	.byte	0x00, 0xf0, 0x11, 0x00


	//----- nvinfo : EIATTR_KPARAM_INFO
	.align		4
.L_131:
        /*0038*/ 	.byte	0x04, 0x17
        /*003a*/ 	.short	(.L_133 - .L_132)
.L_132:
        /*003c*/ 	.word	0x00000000
        /*0040*/ 	.short	0x0003
        /*0042*/ 	.short	0x0018
        /*0044*/ 	.byte	0x00, 0xf0, 0x11, 0x00


	//----- nvinfo : EIATTR_KPARAM_INFO
	.align		4
.L_133:
        /*0048*/ 	.byte	0x04, 0x17
        /*004a*/ 	.short	(.L_135 - .L_134)
.L_134:
        /*004c*/ 	.word	0x00000000
        /*0050*/ 	.short	0x0002
        /*0052*/ 	.short	0x0010
        /*0054*/ 	.byte	0x00, 0xf5, 0x21, 0x00


	//----- nvinfo : EIATTR_KPARAM_INFO
	.align		4
.L_135:
        /*0058*/ 	.byte	0x04, 0x17
        /*005a*/ 	.short	(.L_137 - .L_136)
.L_136:
        /*005c*/ 	.word	0x00000000
        /*0060*/ 	.short	0x0001
        /*0062*/ 	.short	0x0008
        /*0064*/ 	.byte	0x00, 0xf5, 0x21, 0x00


	//----- nvinfo : EIATTR_KPARAM_INFO
	.align		4
.L_137:
        /*0068*/ 	.byte	0x04, 0x17
        /*006a*/ 	.short	(.L_139 - .L_138)
.L_138:
        /*006c*/ 	.word	0x00000000
        /*0070*/ 	.short	0x0000
        /*0072*/ 	.short	0x0000
        /*0074*/ 	.byte	0x00, 0xf5, 0x21, 0x00


	//----- nvinfo : EIATTR_SPARSE_MMA_MASK
	.align		4
.L_139:
        /*0078*/ 	.byte	0x03, 0x50
        /*007a*/ 	.short	0x0000


	//----- nvinfo : EIATTR_MAXREG_COUNT
	.align		4
        /*007c*/ 	.byte	0x03, 0x1b
        /*007e*/ 	.short	0x00ff


	//----- nvinfo : EIATTR_MERCURY_ISA_VERSION
	.align		4
        /*0080*/ 	.byte	0x03, 0x5f
        /*0082*/ 	.short	0x0101


	//----- nvinfo : EIATTR_VRC_CTA_INIT_COUNT
	.align		4
        /*0084*/ 	.byte	0x02, 0x4a
	.zero		1
	.zero		1


	//----- nvinfo : EIATTR_EXIT_INSTR_OFFSETS
	.align		4
        /*0088*/ 	.byte	0x04, 0x1c
        /*008a*/ 	.short	(.L_141 - .L_140)


	//   ....[0]....
.L_140:
        /*008c*/ 	.word	0x00000140


	//   ....[1]....
        /*0090*/ 	.word	0x00000bf0


	//----- nvinfo : EIATTR_CRS_STACK_SIZE
	.align		4
.L_141:
        /*0094*/ 	.byte	0x04, 0x1e
        /*0096*/ 	.short	(.L_143 - .L_142)
.L_142:
        /*0098*/ 	.word	0x00000000


	//----- nvinfo : EIATTR_CBANK_PARAM_SIZE
	.align		4
.L_143:
        /*009c*/ 	.byte	0x03, 0x19
        /*009e*/ 	.short	0x0028


	//----- nvinfo : EIATTR_PARAM_CBANK
	.align		4
        /*00a0*/ 	.byte	0x04, 0x0a
        /*00a2*/ 	.short	(.L_145 - .L_144)
	.align		4
.L_144:
        /*00a4*/ 	.word	index@(.nv.constant0._Z9conv_cudaPKfS0_Pfiiii)
        /*00a8*/ 	.short	0x0380
        /*00aa*/ 	.short	0x0028


	//----- nvinfo : EIATTR_SW_WAR
	.align		4
.L_145:
        /*00ac*/ 	.byte	0x04, 0x36
        /*00ae*/ 	.short	(.L_147 - .L_146)
.L_146:
        /*00b0*/ 	.word	0x00000008
.L_147:


//--------------------- .nv.callgraph             --------------------------
	.section	.nv.callgraph,"",@"SHT_CUDA_CALLGRAPH"
	.align	4
	.sectionentsize	8
	.align		4
        /*0000*/ 	.word	0x00000000
	.align		4
        /*0004*/ 	.word	0xffffffff
	.align		4
        /*0008*/ 	.word	0x00000000
	.align		4
        /*000c*/ 	.word	0xfffffffe
	.align		4
        /*0010*/ 	.word	0x00000000
	.align		4
        /*0014*/ 	.word	0xfffffffd
	.align		4
        /*0018*/ 	.word	0x00000000
	.align		4
        /*001c*/ 	.word	0xfffffffc


//--------------------- .text._Z10fconv_cudaPKfS0_Pfiii --------------------------
	.section	.text._Z10fconv_cudaPKfS0_Pfiii,"ax",@progbits
	.align	128
        .global         _Z10fconv_cudaPKfS0_Pfiii
        .type           _Z10fconv_cudaPKfS0_Pfiii,@function
        .size           _Z10fconv_cudaPKfS0_Pfiii,(.L_x_35 - _Z10fconv_cudaPKfS0_Pfiii)
        .other          _Z10fconv_cudaPKfS0_Pfiii,@"STO_CUDA_ENTRY STV_DEFAULT"
_Z10fconv_cudaPKfS0_Pfiii:
.text._Z10fconv_cudaPKfS0_Pfiii:
[----:B------:R-:W-:Y:S01]  /*0000*/  LDC R1, c[0x0][0x37c] ;  /* 0x0000df00ff017b82 */ /* 0x000fe20000000800 */
[----:B------:R-:W0:Y:S07]  /*0010*/  S2R R3, SR_TID.X ;  /* 0x0000000000037919 */ /* 0x000e2e0000002100 */
[----:B------:R-:W0:Y:S01]  /*0020*/  S2UR UR4, SR_CTAID.X ;  /* 0x00000000000479c3 */ /* 0x000e220000002500 */
[----:B------:R-:W1:Y:S07]  /*0030*/  LDCU UR5, c[0x0][0x3a0] ;  /* 0x00007400ff0577ac */ /* 0x000e6e0008000800 */
[----:B------:R-:W0:Y:S08]  /*0040*/  LDC R0, c[0x0][0x360] ;  /* 0x0000d800ff007b82 */ /* 0x000e300000000800 */
[----:B------:R-:W2:Y:S01]  /*0050*/  LDC.64 R4, c[0x0][0x398] ;  /* 0x0000e600ff047b82 */ /* 0x000ea20000000a00 */
[----:B0-----:R-:W-:-:S05]  /*0060*/  IMAD R0, R0, UR4, R3 ;  /* 0x0000000400007c24 */ /* 0x001fca000f8e0203 */
[----:B--2---:R-:W-:Y:S01]  /*0070*/  ISETP.GE.AND P0, PT, R0, R5, PT ;  /* 0x000000050000720c */ /* 0x004fe20003f06270 */
[----:B-1----:R-:W-:-:S04]  /*0080*/  IMAD R7, R4, UR5, RZ ;  /* 0x0000000504077c24 */ /* 0x002fc8000f8e02ff */
[----:B------:R-:W-:-:S08]  /*0090*/  IMAD R7, R7, UR5, RZ ;  /* 0x0000000507077c24 */ /* 0x000fd0000f8e02ff */
[----:B------:R-:W-:Y:S05]  /*00a0*/  @P0 EXIT ;  /* 0x000000000000094d */ /* 0x000fea0003800000 */
[----:B------:R-:W0:Y:S01]  /*00b0*/  LDC.64 R2, c[0x0][0x388] ;  /* 0x0000e200ff027b82 */ /* 0x000e220000000a00 */
[----:B------:R-:W1:Y:S01]  /*00c0*/  LDCU.64 UR8, c[0x0][0x358] ;  /* 0x00006b00ff0877ac */ /* 0x000e620008000a00 */
[C---:B------:R-:W-:Y:S01]  /*00d0*/  ISETP.GE.AND P0, PT, R7.reuse, 0x1, PT ;  /* 0x000000010700780c */ /* 0x040fe20003f06270 */
[----:B------:R-:W-:Y:S02]  /*00e0*/  IMAD R5, R7, R5, R0 ;  /* 0x0000000507057224 */ /* 0x000fe400078e0200 */
[----:B------:R-:W-:Y:S02]  /*00f0*/  HFMA2 R13, -RZ, RZ, 0, 0 ;  /* 0x00000000ff0d7431 */ /* 0x000fe400000001ff */
[----:B0-----:R-:W-:-:S05]  /*0100*/  IMAD.WIDE R2, R5, 0x4, R2 ;  /* 0x0000000405027825 */ /* 0x001fca00078e0202 */
[----:B-1----:R0:W5:Y:S03]  /*0110*/  LDG.E R6, desc[UR8][R2.64] ;  /* 0x0000000802067981 */ /* 0x002166000c1e1900 */
[----:B------:R-:W-:Y:S05]  /*0120*/  @!P0 BRA `(.L_x_0) ;  /* 0x0000000800808947 */ /* 0x000fea0003800000 */
[C---:B------:R-:W-:Y:S01]  /*0130*/  ISETP.GE.U32.AND P1, PT, R7.reuse, 0x10, PT ;  /* 0x000000100700780c */ /* 0x040fe20003f26070 */
[----:B------:R-:W-:Y:S01]  /*0140*/  IMAD R8, R0, R7, RZ ;  /* 0x0000000700087224 */ /* 0x000fe200078e02ff */
[----:B------:R-:W-:Y:S01]  /*0150*/  LOP3.LUT R24, R7, 0xf, RZ, 0xc0, !PT ;  /* 0x0000000f07187812 */ /* 0x000fe200078ec0ff */
[----:B------:R-:W-:Y:S01]  /*0160*/  IMAD.MOV.U32 R9, RZ, RZ, RZ ;  /* 0x000000ffff097224 */ /* 0x000fe200078e00ff */
[----:B------:R-:W-:Y:S02]  /*0170*/  MOV R13, RZ ;  /* 0x000000ff000d7202 */ /* 0x000fe40000000f00 */
[----:B------:R-:W-:Y:S02]  /*0180*/  ISETP.NE.AND P0, PT, R24, RZ, PT ;  /* 0x000000ff1800720c */ /* 0x000fe40003f05270 */
[----:B------:R-:W-:-:S05]  /*0190*/  SHF.R.S32.HI R11, RZ, 0x1f, R8 ;  /* 0x0000001fff0b7819 */ /* 0x000fca0000011408 */
[----:B------:R-:W-:Y:S06]  /*01a0*/  @!P1 BRA `(.L_x_1) ;  /* 0x00000004000c9947 */ /* 0x000fec0003800000 */
[----:B------:R-:W1:Y:S01]  /*01b0*/  LDCU.128 UR4, c[0x0][0x380] ;  /* 0x00007000ff0477ac */ /* 0x000e620008000c00 */
[----:B------:R-:W-:Y:S02]  /*01c0*/  LOP3.LUT R9, R7, 0x7ffffff0, RZ, 0xc0, !PT ;  /* 0x7ffffff007097812 */ /* 0x000fe400078ec0ff */
[----:B------:R-:W-:Y:S02]  /*01d0*/  MOV R13, RZ ;  /* 0x000000ff000d7202 */ /* 0x000fe40000000f00 */
[----:B------:R-:W-:Y:S01]  /*01e0*/  IADD3 R10, PT, PT, -R9, RZ, RZ ;  /* 0x000000ff090a7210 */ /* 0x000fe20007ffe1ff */
[----:B-1----:R-:W-:Y:S01]  /*01f0*/  UIADD3 UR4, UP0, UPT, UR4, 0x20, URZ ;  /* 0x0000002004047890 */ /* 0x002fe2000ff1e0ff */
[----:B0-----:R-:W-:-:S03]  /*0200*/  LEA R2, P1, R8, UR6, 0x2 ;  /* 0x0000000608027c11 */ /* 0x001fc6000f8210ff */
[----:B------:R-:W-:Y:S01]  /*0210*/  UIADD3.X UR5, UPT, UPT, URZ, UR5, URZ, UP0, !UPT ;  /* 0x00000005ff057290 */ /* 0x000fe200087fe4ff */
[----:B------:R-:W-:Y:S01]  /*0220*/  IADD3 R2, P2, PT, R2, 0x20, RZ ;  /* 0x0000002002027810 */ /* 0x000fe20007f5e0ff */
[----:B------:R-:W-:Y:S01]  /*0230*/  IMAD.U32 R4, RZ, RZ, UR4 ;  /* 0x00000004ff047e24 */ /* 0x000fe2000f8e00ff */
[----:B------:R-:W-:-:S03]  /*0240*/  LEA.HI.X R3, R8, UR7, R11, 0x2, P1 ;  /* 0x0000000708037c11 */ /* 0x000fc600088f140b */
[----:B------:R-:W-:Y:S02]  /*0250*/  MOV R5, UR5 ;  /* 0x0000000500057c02 */ /* 0x000fe40008000f00 */
[----:B------:R-:W-:-:S07]  /*0260*/  IADD3.X R3, PT, PT, RZ, R3, RZ, P2, !PT ;  /* 0x00000003ff037210 */ /* 0x000fce00017fe4ff */
.L_x_2:
[----:B------:R-:W2:Y:S04]  /*0270*/  LDG.E R12, desc[UR8][R4.64+-0x20] ;  /* 0xffffe008040c7981 */ /* 0x000ea8000c1e1900 */
[----:B------:R-:W2:Y:S04]  /*0280*/  LDG.E R18, desc[UR8][R2.64+-0x20] ;  /* 0xffffe00802127981 */ /* 0x000ea8000c1e1900 */
[----:B------:R-:W3:Y:S04]  /*0290*/  LDG.E R25, desc[UR8][R4.64+-0x1c] ;  /* 0xffffe40804197981 */ /* 0x000ee8000c1e1900 */
[----:B------:R-:W3:Y:S04]  /*02a0*/  LDG.E R26, desc[UR8][R2.64+-0x1c] ;  /* 0xffffe408021a7981 */ /* 0x000ee8000c1e1900 */
[----:B------:R-:W4:Y:S04]  /*02b0*/  LDG.E R14, desc[UR8][R4.64+-0x18] ;  /* 0xffffe808040e7981 */ /* 0x000f28000c1e1900 */
[----:B------:R-:W4:Y:S04]  /*02c0*/  LDG.E R15, desc[UR8][R2.64+-0x18] ;  /* 0xffffe808020f7981 */ /* 0x000f28000c1e1900 */
[----:B------:R-:W4:Y:S04]  /*02d0*/  LDG.E R16, desc[UR8][R4.64+-0x14] ;  /* 0xffffec0804107981 */ /* 0x000f28000c1e1900 */
[----:B------:R-:W4:Y:S04]  /*02e0*/  LDG.E R17, desc[UR8][R2.64+-0x14] ;  /* 0xffffec0802117981 */ /* 0x000f28000c1e1900 */
[----:B------:R-:W4:Y:S04]  /*02f0*/  LDG.E R22, desc[UR8][R4.64+-0x10] ;  /* 0xfffff00804167981 */ /* 0x000f28000c1e1900 */
[----:B------:R-:W4:Y:S04]  /*0300*/  LDG.E R23, desc[UR8][R2.64+-0x10] ;  /* 0xfffff00802177981 */ /* 0x000f28000c1e1900 */
[----:B------:R-:W4:Y:S04]  /*0310*/  LDG.E R20, desc[UR8][R4.64+-0xc] ;  /* 0xfffff40804147981 */ /* 0x000f28000c1e1900 */
[----:B------:R-:W4:Y:S04]  /*0320*/  LDG.E R21, desc[UR8][R2.64+-0xc] ;  /* 0xfffff40802157981 */ /* 0x000f28000c1e1900 */
[----:B------:R-:W4:Y:S01]  /*0330*/  LDG.E R19, desc[UR8][R2.64+-0x8] ;  /* 0xfffff80802137981 */ /* 0x000f22000c1e1900 */
[----:B--2---:R-:W-:-:S03]  /*0340*/  FFMA R12, R12, R18, R13 ;  /* 0x000000120c0c7223 */ /* 0x004fc6000000000d */
[----:B------:R-:W2:Y:S04]  /*0350*/  LDG.E R18, desc[UR8][R4.64+-0x8] ;  /* 0xfffff80804127981 */ /* 0x000ea8000c1e1900 */
[----:B------:R-:W2:Y:S01]  /*0360*/  LDG.E R13, desc[UR8][R2.64+-0x4] ;  /* 0xfffffc08020d7981 */ /* 0x000ea2000c1e1900 */
[----:B---3--:R-:W-:-:S03]  /*0370*/  FFMA R25, R25, R26, R12 ;  /* 0x0000001a19197223 */ /* 0x008fc6000000000c */
[----:B------:R-:W3:Y:S01]  /*0380*/  LDG.E R12, desc[UR8][R4.64+-0x4] ;  /* 0xfffffc08040c7981 */ /* 0x000ee2000c1e1900 */
[----:B----4-:R-:W-:-:S03]  /*0390*/  FFMA R25, R14, R15, R25 ;  /* 0x0000000f0e197223 */ /* 0x010fc60000000019 */
[----:B------:R-:W4:Y:S04]  /*03a0*/  LDG.E R14, desc[UR8][R4.64] ;  /* 0x00000008040e7981 */ /* 0x000f28000c1e1900 */
[----:B------:R-:W4:Y:S01]  /*03b0*/  LDG.E R15, desc[UR8][R2.64] ;  /* 0x00000008020f7981 */ /* 0x000f22000c1e1900 */
[----:B------:R-:W-:-:S03]  /*03c0*/  FFMA R25, R16, R17, R25 ;  /* 0x0000001110197223 */ /* 0x000fc60000000019 */
        /* <DEDUP_REMOVED lines=8> */
[----:B--2---:R-:W-:-:S03]  /*0450*/  FFMA R25, R18, R19, R25 ;  /* 0x0000001312197223 */ /* 0x004fc60000000019 */
[----:B------:R-:W2:Y:S04]  /*0460*/  LDG.E R18, desc[UR8][R4.64+0x10] ;  /* 0x0000100804127981 */ /* 0x000ea8000c1e1900 */
[----:B------:R-:W2:Y:S01]  /*0470*/  LDG.E R19, desc[UR8][R2.64+0x10] ;  /* 0x0000100802137981 */ /* 0x000ea2000c1e1900 */
[----:B---3--:R-:W-:-:S03]  /*0480*/  FFMA R25, R12, R13, R25 ;  /* 0x0000000d0c197223 */ /* 0x008fc60000000019 */
[----:B------:R-:W3:Y:S04]  /*0490*/  LDG.E R12, desc[UR8][R4.64+0x14] ;  /* 0x00001408040c7981 */ /* 0x000ee8000c1e1900 */
[----:B------:R-:W3:Y:S01]  /*04a0*/  LDG.E R13, desc[UR8][R2.64+0x14] ;  /* 0x00001408020d7981 */ /* 0x000ee2000c1e1900 */
[----:B----4-:R-:W-:-:S03]  /*04b0*/  FFMA R25, R14, R15, R25 ;  /* 0x0000000f0e197223 */ /* 0x010fc60000000019 */
[----:B------:R-:W4:Y:S04]  /*04c0*/  LDG.E R14, desc[UR8][R4.64+0x18] ;  /* 0x00001808040e7981 */ /* 0x000f28000c1e1900 */
[----:B------:R-:W4:Y:S01]  /*04d0*/  LDG.E R15, desc[UR8][R2.64+0x18] ;  /* 0x00001808020f7981 */ /* 0x000f22000c1e1900 */
[----:B------:R-:W-:-:S03]  /*04e0*/  FFMA R26, R16, R17, R25 ;  /* 0x00000011101a7223 */ /* 0x000fc60000000019 */
[----:B------:R0:W4:Y:S04]  /*04f0*/  LDG.E R16, desc[UR8][R4.64+0x1c] ;  /* 0x00001c0804107981 */ /* 0x000128000c1e1900 */
[----:B------:R1:W4:Y:S01]  /*0500*/  LDG.E R17, desc[UR8][R2.64+0x1c] ;  /* 0x00001c0802117981 */ /* 0x000322000c1e1900 */
[----:B------:R-:W-:Y:S02]  /*0510*/  VIADD R10, R10, 0x10 ;  /* 0x000000100a0a7836 */ /* 0x000fe40000000000 */
[----:B------:R-:W-:-:S03]  /*0520*/  FFMA R23, R23, R22, R26 ;  /* 0x0000001617177223 */ /* 0x000fc6000000001a */
[----:B------:R-:W-:Y:S01]  /*0530*/  ISETP.NE.AND P1, PT, R10, RZ, PT ;  /* 0x000000ff0a00720c */ /* 0x000fe20003f25270 */
[----:B------:R-:W-:Y:S01]  /*0540*/  FFMA R21, R20, R21, R23 ;  /* 0x0000001514157223 */ /* 0x000fe20000000017 */
[----:B0-----:R-:W-:Y:S02]  /*0550*/  IADD3 R4, P2, PT, R4, 0x40, RZ ;  /* 0x0000004004047810 */ /* 0x001fe40007f5e0ff */
[----:B-1----:R-:W-:Y:S02]  /*0560*/  IADD3 R2, P3, PT, R2, 0x40, RZ ;  /* 0x0000004002027810 */ /* 0x002fe40007f7e0ff */
[----:B------:R-:W-:Y:S02]  /*0570*/  IADD3.X R5, PT, PT, RZ, R5, RZ, P2, !PT ;  /* 0x00000005ff057210 */ /* 0x000fe400017fe4ff */
[----:B------:R-:W-:Y:S01]  /*0580*/  IADD3.X R3, PT, PT, RZ, R3, RZ, P3, !PT ;  /* 0x00000003ff037210 */ /* 0x000fe20001ffe4ff */
[----:B--2---:R-:W-:-:S04]  /*0590*/  FFMA R19, R18, R19, R21 ;  /* 0x0000001312137223 */ /* 0x004fc80000000015 */
[----:B---3--:R-:W-:-:S04]  /*05a0*/  FFMA R13, R12, R13, R19 ;  /* 0x0000000d0c0d7223 */ /* 0x008fc80000000013 */
[----:B----4-:R-:W-:-:S04]  /*05b0*/  FFMA R13, R14, R15, R13 ;  /* 0x0000000f0e0d7223 */ /* 0x010fc8000000000d */
[----:B------:R-:W-:Y:S01]  /*05c0*/  FFMA R13, R16, R17, R13 ;  /* 0x00000011100d7223 */ /* 0x000fe2000000000d */
[----:B------:R-:W-:Y:S06]  /*05d0*/  @P1 BRA `(.L_x_2) ;  /* 0xfffffffc00241947 */ /* 0x000fec000383ffff */
.L_x_1:
[----:B------:R-:W-:Y:S05]  /*05e0*/  @!P0 BRA `(.L_x_0) ;  /* 0x0000000400508947 */ /* 0x000fea0003800000 */
[----:B------:R-:W-:Y:S02]  /*05f0*/  ISETP.GE.U32.AND P0, PT, R24, 0x8, PT ;  /* 0x000000081800780c */ /* 0x000fe40003f06070 */
[----:B------:R-:W-:-:S04]  /*0600*/  LOP3.LUT R26, R7, 0x7, RZ, 0xc0, !PT ;  /* 0x00000007071a7812 */ /* 0x000fc800078ec0ff */
[----:B------:R-:W-:-:S07]  /*0610*/  ISETP.NE.AND P1, PT, R26, RZ, PT ;  /* 0x000000ff1a00720c */ /* 0x000fce0003f25270 */
[----:B------:R-:W-:Y:S06]  /*0620*/  @!P0 BRA `(.L_x_3) ;  /* 0x0000000000808947 */ /* 0x000fec0003800000 */
[----:B0-----:R-:W0:Y:S01]  /*0630*/  LDC.64 R2, c[0x0][0x380] ;  /* 0x0000e000ff027b82 */ /* 0x001e220000000a00 */
[----:B------:R-:W1:Y:S01]  /*0640*/  LDCU.64 UR4, c[0x0][0x388] ;  /* 0x00007100ff0477ac */ /* 0x000e620008000a00 */
[----:B------:R-:W-:-:S05]  /*0650*/  IADD3 R5, P0, PT, R8, R9, RZ ;  /* 0x0000000908057210 */ /* 0x000fca0007f1e0ff */
[----:B------:R-:W-:Y:S01]  /*0660*/  IMAD.X R10, RZ, RZ, R11, P0 ;  /* 0x000000ffff0a7224 */ /* 0x000fe200000e060b */
[----:B-1----:R-:W-:-:S04]  /*0670*/  LEA R4, P0, R5, UR4, 0x2 ;  /* 0x0000000405047c11 */ /* 0x002fc8000f8010ff */
[----:B------:R-:W-:Y:S01]  /*0680*/  LEA.HI.X R5, R5, UR5, R10, 0x2, P0 ;  /* 0x0000000505057c11 */ /* 0x000fe200080f140a */
[----:B0-----:R-:W-:-:S04]  /*0690*/  IMAD.WIDE.U32 R2, R9, 0x4, R2 ;  /* 0x0000000409027825 */ /* 0x001fc800078e0002 */
        /* <DEDUP_REMOVED lines=16> */
[----:B------:R-:W-:Y:S01]  /*07a0*/  IADD3 R9, PT, PT, R9, 0x8, RZ ;  /* 0x0000000809097810 */ /* 0x000fe20007ffe0ff */
[----:B--2---:R-:W-:-:S04]  /*07b0*/  FFMA R22, R22, R24, R13 ;  /* 0x0000001816167223 */ /* 0x004fc8000000000d */
[----:B---3--:R-:W-:-:S04]  /*07c0*/  FFMA R27, R27, R28, R22 ;  /* 0x0000001c1b1b7223 */ /* 0x008fc80000000016 */
[----:B----4-:R-:W-:-:S04]  /*07d0*/  FFMA R21, R18, R21, R27 ;  /* 0x0000001512157223 */ /* 0x010fc8000000001b */
[----:B------:R-:W-:-:S04]  /*07e0*/  FFMA R19, R16, R19, R21 ;  /* 0x0000001310137223 */ /* 0x000fc80000000015 */
[----:B------:R-:W-:-:S04]  /*07f0*/  FFMA R17, R14, R17, R19 ;  /* 0x000000110e117223 */ /* 0x000fc80000000013 */
[----:B------:R-:W-:-:S04]  /*0800*/  FFMA R12, R12, R15, R17 ;  /* 0x0000000f0c0c7223 */ /* 0x000fc80000000011 */
[----:B------:R-:W-:-:S04]  /*0810*/  FFMA R10, R23, R10, R12 ;  /* 0x0000000a170a7223 */ /* 0x000fc8000000000c */
[----:B------:R-:W-:-:S07]  /*0820*/  FFMA R13, R25, R20, R10 ;  /* 0x00000014190d7223 */ /* 0x000fce000000000a */
.L_x_3:
[----:B------:R-:W-:Y:S05]  /*0830*/  @!P1 BRA `(.L_x_0) ;  /* 0x0000000000bc9947 */ /* 0x000fea0003800000 */
[----:B------:R-:W-:Y:S02]  /*0840*/  ISETP.GE.U32.AND P0, PT, R26, 0x4, PT ;  /* 0x000000041a00780c */ /* 0x000fe40003f06070 */
[----:B------:R-:W-:-:S04]  /*0850*/  LOP3.LUT R7, R7, 0x3, RZ, 0xc0, !PT ;  /* 0x0000000307077812 */ /* 0x000fc800078ec0ff */
[----:B------:R-:W-:-:S07]  /*0860*/  ISETP.NE.AND P1, PT, R7, RZ, PT ;  /* 0x000000ff0700720c */ /* 0x000fce0003f25270 */
[----:B------:R-:W-:Y:S06]  /*0870*/  @!P0 BRA `(.L_x_4) ;  /* 0x0000000000508947 */ /* 0x000fec0003800000 */
[----:B------:R-:W1:Y:S01]  /*0880*/  LDC.64 R4, c[0x0][0x380] ;  /* 0x0000e000ff047b82 */ /* 0x000e620000000a00 */
[----:B------:R-:W2:Y:S01]  /*0890*/  LDCU.64 UR4, c[0x0][0x388] ;  /* 0x00007100ff0477ac */ /* 0x000ea20008000a00 */
[----:B0-----:R-:W-:-:S04]  /*08a0*/  IADD3 R3, P0, PT, R8, R9, RZ ;  /* 0x0000000908037210 */ /* 0x001fc80007f1e0ff */
[----:B------:R-:W-:Y:S02]  /*08b0*/  IADD3.X R10, PT, PT, RZ, R11, RZ, P0, !PT ;  /* 0x0000000bff0a7210 */ /* 0x000fe400007fe4ff */
[----:B--2---:R-:W-:-:S04]  /*08c0*/  LEA R2, P0, R3, UR4, 0x2 ;  /* 0x0000000403027c11 */ /* 0x004fc8000f8010ff */
[----:B------:R-:W-:Y:S01]  /*08d0*/  LEA.HI.X R3, R3, UR5, R10, 0x2, P0 ;  /* 0x0000000503037c11 */ /* 0x000fe200080f140a */
[----:B-1----:R-:W-:-:S04]  /*08e0*/  IMAD.WIDE.U32 R4, R9, 0x4, R4 ;  /* 0x0000000409047825 */ /* 0x002fc800078e0004 */
[----:B------:R-:W2:Y:S04]  /*08f0*/  LDG.E R12, desc[UR8][R2.64] ;  /* 0x00000008020c7981 */ /* 0x000ea8000c1e1900 */
[----:B------:R-:W2:Y:S04]  /*0900*/  LDG.E R10, desc[UR8][R4.64] ;  /* 0x00000008040a7981 */ /* 0x000ea8000c1e1900 */
[----:B------:R-:W3:Y:S04]  /*0910*/  LDG.E R15, desc[UR8][R4.64+0x4] ;  /* 0x00000408040f7981 */ /* 0x000ee8000c1e1900 */
[----:B------:R-:W3:Y:S04]  /*0920*/  LDG.E R14, desc[UR8][R2.64+0x4] ;  /* 0x00000408020e7981 */ /* 0x000ee8000c1e1900 */
[----:B------:R-:W4:Y:S04]  /*0930*/  LDG.E R17, desc[UR8][R4.64+0x8] ;  /* 0x0000080804117981 */ /* 0x000f28000c1e1900 */
[----:B------:R-:W4:Y:S04]  /*0940*/  LDG.E R16, desc[UR8][R2.64+0x8] ;  /* 0x0000080802107981 */ /* 0x000f28000c1e1900 */
[----:B------:R-:W4:Y:S04]  /*0950*/  LDG.E R18, desc[UR8][R2.64+0xc] ;  /* 0x00000c0802127981 */ /* 0x000f28000c1e1900 */
[----:B------:R-:W4:Y:S01]  /*0960*/  LDG.E R19, desc[UR8][R4.64+0xc] ;  /* 0x00000c0804137981 */ /* 0x000f22000c1e1900 */
[----:B------:R-:W-:-:S02]  /*0970*/  VIADD R9, R9, 0x4 ;  /* 0x0000000409097836 */ /* 0x000fc40000000000 */
[----:B--2---:R-:W-:-:S04]  /*0980*/  FFMA R10, R10, R12, R13 ;  /* 0x0000000c0a0a7223 */ /* 0x004fc8000000000d */
[----:B---3--:R-:W-:-:S04]  /*0990*/  FFMA R10, R15, R14, R10 ;  /* 0x0000000e0f0a7223 */ /* 0x008fc8000000000a */
[----:B----4-:R-:W-:-:S04]  /*09a0*/  FFMA R10, R17, R16, R10 ;  /* 0x00000010110a7223 */ /* 0x010fc8000000000a */
[----:B------:R-:W-:-:S07]  /*09b0*/  FFMA R13, R19, R18, R10 ;  /* 0x00000012130d7223 */ /* 0x000fce000000000a */
.L_x_4:
[----:B------:R-:W-:Y:S05]  /*09c0*/  @!P1 BRA `(.L_x_0) ;  /* 0x0000000000589947 */ /* 0x000fea0003800000 */
[----:B0-----:R-:W0:Y:S01]  /*09d0*/  LDC.64 R2, c[0x0][0x380] ;  /* 0x0000e000ff027b82 */ /* 0x001e220000000a00 */
[----:B------:R-:W1:Y:S01]  /*09e0*/  LDCU.64 UR4, c[0x0][0x388] ;  /* 0x00007100ff0477ac */ /* 0x000e620008000a00 */
[----:B------:R-:W-:Y:S01]  /*09f0*/  IADD3 R8, P0, PT, R8, R9, RZ ;  /* 0x0000000908087210 */ /* 0x000fe20007f1e0ff */
[----:B------:R-:W-:-:S03]  /*0a00*/  IMAD.MOV R7, RZ, RZ, -R7 ;  /* 0x000000ffff077224 */ /* 0x000fc600078e0a07 */
[----:B------:R-:W-:Y:S01]  /*0a10*/  IADD3.X R11, PT, PT, RZ, R11, RZ, P0, !PT ;  /* 0x0000000bff0b7210 */ /* 0x000fe200007fe4ff */
[----:B0-----:R-:W-:Y:S01]  /*0a20*/  IMAD.WIDE.U32 R2, R9, 0x4, R2 ;  /* 0x0000000409027825 */ /* 0x001fe200078e0002 */
[----:B-1----:R-:W-:-:S04]  /*0a30*/  LEA R9, P0, R8, UR4, 0x2 ;  /* 0x0000000408097c11 */ /* 0x002fc8000f8010ff */
[----:B------:R-:W-:Y:S02]  /*0a40*/  LEA.HI.X R10, R8, UR5, R11, 0x2, P0 ;  /* 0x00000005080a7c11 */ /* 0x000fe400080f140b */
[----:B------:R-:W-:-:S07]  /*0a50*/  MOV R8, R2 ;  /* 0x0000000200087202 */ /* 0x000fce0000000f00 */
.L_x_5:
[----:B------:R-:W-:Y:S01]  /*0a60*/  MOV R2, R8 ;  /* 0x0000000800027202 */ /* 0x000fe20000000f00 */
[----:B------:R-:W-:Y:S01]  /*0a70*/  IMAD.MOV.U32 R5, RZ, RZ, R10 ;  /* 0x000000ffff057224 */ /* 0x000fe200078e000a */
[----:B------:R-:W-:-:S04]  /*0a80*/  MOV R4, R9 ;  /* 0x0000000900047202 */ /* 0x000fc80000000f00 */
[----:B------:R0:W2:Y:S04]  /*0a90*/  LDG.E R2, desc[UR8][R2.64] ;  /* 0x0000000802027981 */ /* 0x0000a8000c1e1900 */
[----:B------:R-:W2:Y:S01]  /*0aa0*/  LDG.E R4, desc[UR8][R4.64] ;  /* 0x0000000804047981 */ /* 0x000ea2000c1e1900 */
[----:B------:R-:W-:Y:S02]  /*0ab0*/  IADD3 R7, PT, PT, R7, 0x1, RZ ;  /* 0x0000000107077810 */ /* 0x000fe40007ffe0ff */
[----:B------:R-:W-:Y:S02]  /*0ac0*/  IADD3 R9, P1, PT, R9, 0x4, RZ ;  /* 0x0000000409097810 */ /* 0x000fe40007f3e0ff */
[----:B------:R-:W-:Y:S02]  /*0ad0*/  ISETP.NE.AND P0, PT, R7, RZ, PT ;  /* 0x000000ff0700720c */ /* 0x000fe40003f05270 */
[----:B------:R-:W-:-:S02]  /*0ae0*/  IADD3 R8, P2, PT, R8, 0x4, RZ ;  /* 0x0000000408087810 */ /* 0x000fc40007f5e0ff */
[----:B------:R-:W-:Y:S02]  /*0af0*/  IADD3.X R10, PT, PT, RZ, R10, RZ, P1, !PT ;  /* 0x0000000aff0a7210 */ /* 0x000fe40000ffe4ff */
[----:B0-----:R-:W-:Y:S01]  /*0b00*/  IADD3.X R3, PT, PT, RZ, R3, RZ, P2, !PT ;  /* 0x00000003ff037210 */ /* 0x001fe200017fe4ff */
[----:B--2---:R-:W-:-:S06]  /*0b10*/  FFMA R13, R2, R4, R13 ;  /* 0x00000004020d7223 */ /* 0x004fcc000000000d */
[----:B------:R-:W-:Y:S05]  /*0b20*/  @P0 BRA `(.L_x_5) ;  /* 0xfffffffc00cc0947 */ /* 0x000fea000383ffff */
.L_x_0:
[----:B0-----:R-:W0:Y:S01]  /*0b30*/  LDC.64 R2, c[0x0][0x390] ;  /* 0x0000e400ff027b82 */ /* 0x001e220000000a00 */
[----:B-----5:R-:W-:Y:S01]  /*0b40*/  FADD R13, R6, R13 ;  /* 0x0000000d060d7221 */ /* 0x020fe20000000000 */
[----:B0-----:R-:W-:-:S05]  /*0b50*/  IMAD.WIDE R2, R0, 0x4, R2 ;  /* 0x0000000400027825 */ /* 0x001fca00078e0202 */
[----:B------:R-:W-:Y:S01]  /*0b60*/  STG.E desc[UR8][R2.64], R13 ;  /* 0x0000000d02007986 */ /* 0x000fe2000c101908 */
[----:B------:R-:W-:Y:S05]  /*0b70*/  EXIT ;  /* 0x000000000000794d */ /* 0x000fea0003800000 */
.L_x_6:
[----:B------:R-:W-:-:S00]  /*0b80*/  BRA `(.L_x_6) ;  /* 0xfffffffc00fc7947 */ /* 0x000fc0000383ffff */
[----:B------:R-:W-:-:S00]  /*0b90*/  NOP ;  /* 0x0000000000007918 */ /* 0x000fc00000000000 */
        /* <DEDUP_REMOVED lines=14> */
.L_x_35:


//--------------------- .text._Z11fconv_cudaRPKfS0_Pfiii --------------------------
	.section	.text._Z11fconv_cudaRPKfS0_Pfiii,"ax",@progbits
	.align	128
        .global         _Z11fconv_cudaRPKfS0_Pfiii
        .type           _Z11fconv_cudaRPKfS0_Pfiii,@function
        .size           _Z11fconv_cudaRPKfS0_Pfiii,(.L_x_36 - _Z11fconv_cudaRPKfS0_Pfiii)
        .other          _Z11fconv_cudaRPKfS0_Pfiii,@"STO_CUDA_ENTRY STV_DEFAULT"
_Z11fconv_cudaRPKfS0_Pfiii:
.text._Z11fconv_cudaRPKfS0_Pfiii:
        /* <DEDUP_REMOVED lines=29> */
[----:B------:R-:W-:-:S03]  /*01d0*/  MOV R13, RZ ;  /* 0x000000ff000d7202 */ /* 0x000fc60000000f00 */
[----:B------:R-:W-:Y:S01]  /*01e0*/  IMAD.MOV R10, RZ, RZ, -R9 ;  /* 0x000000ffff0a7224 */ /* 0x000fe200078e0a09 */
[----:B-1----:R-:W-:Y:S01]  /*01f0*/  UIADD3 UR4, UP0, UPT, UR4, 0x20, URZ ;  /* 0x0000002004047890 */ /* 0x002fe2000ff1e0ff */
[----:B0-----:R-:W-:-:S03]  /*0200*/  LEA R2, P1, R8, UR6, 0x2 ;  /* 0x0000000608027c11 */ /* 0x001fc6000f8210ff */
[----:B------:R-:W-:Y:S01]  /*0210*/  UIADD3.X UR5, UPT, UPT, URZ, UR5, URZ, UP0, !UPT ;  /* 0x00000005ff057290 */ /* 0x000fe200087fe4ff */
[----:B------:R-:W-:Y:S02]  /*0220*/  IADD3 R2, P2, PT, R2, 0x20, RZ ;  /* 0x0000002002027810 */ /* 0x000fe40007f5e0ff */
[----:B------:R-:W-:Y:S02]  /*0230*/  LEA.HI.X R3, R8, UR7, R11, 0x2, P1 ;  /* 0x0000000708037c11 */ /* 0x000fe400088f140b */
[----:B------:R-:W-:Y:S02]  /*0240*/  MOV R4, UR4 ;  /* 0x0000000400047c02 */ /* 0x000fe40008000f00 */
[----:B------:R-:W-:Y:S01]  /*0250*/  MOV R5, UR5 ;  /* 0x0000000500057c02 */ /* 0x000fe20008000f00 */
[----:B------:R-:W-:-:S07]  /*0260*/  IMAD.X R3, RZ, RZ, R3, P2 ;  /* 0x000000ffff037224 */ /* 0x000fce00010e0603 */
.L_x_9:
        /* <DEDUP_REMOVED lines=42> */
[----:B------:R-:W-:Y:S01]  /*0510*/  IADD3 R10, PT, PT, R10, 0x10, RZ ;  /* 0x000000100a0a7810 */ /* 0x000fe20007ffe0ff */
[----:B------:R-:W-:-:S03]  /*0520*/  FFMA R23, R23, R22, R26 ;  /* 0x0000001617177223 */ /* 0x000fc6000000001a */
[----:B------:R-:W-:Y:S01]  /*0530*/  ISETP.NE.AND P1, PT, R10, RZ, PT ;  /* 0x000000ff0a00720c */ /* 0x000fe20003f25270 */
[----:B------:R-:W-:Y:S01]  /*0540*/  FFMA R21, R20, R21, R23 ;  /* 0x0000001514157223 */ /* 0x000fe20000000017 */
[----:B0-----:R-:W-:Y:S02]  /*0550*/  IADD3 R4, P2, PT, R4, 0x40, RZ ;  /* 0x0000004004047810 */ /* 0x001fe40007f5e0ff */
[----:B-1----:R-:W-:-:S03]  /*0560*/  IADD3 R2, P3, PT, R2, 0x40, RZ ;  /* 0x0000004002027810 */ /* 0x002fc60007f7e0ff */
[----:B------:R-:W-:Y:S01]  /*0570*/  IMAD.X R5, RZ, RZ, R5, P2 ;  /* 0x000000ffff057224 */ /* 0x000fe200010e0605 */
[----:B------:R-:W-:Y:S01]  /*0580*/  IADD3.X R3, PT, PT, RZ, R3, RZ, P3, !PT ;  /* 0x00000003ff037210 */ /* 0x000fe20001ffe4ff */
[----:B--2---:R-:W-:-:S04]  /*0590*/  FFMA R19, R18, R19, R21 ;  /* 0x0000001312137223 */ /* 0x004fc80000000015 */
[----:B---3--:R-:W-:-:S04]  /*05a0*/  FFMA R13, R12, R13, R19 ;  /* 0x0000000d0c0d7223 */ /* 0x008fc80000000013 */
[----:B----4-:R-:W-:-:S04]  /*05b0*/  FFMA R13, R14, R15, R13 ;  /* 0x0000000f0e0d7223 */ /* 0x010fc8000000000d */
[----:B------:R-:W-:Y:S01]  /*05c0*/  FFMA R13, R16, R17, R13 ;  /* 0x00000011100d7223 */ /* 0x000fe2000000000d */
[----:B------:R-:W-:Y:S06]  /*05d0*/  @P1 BRA `(.L_x_9) ;  /* 0xfffffffc00241947 */ /* 0x000fec000383ffff */
.L_x_8:
[----:B------:R-:W-:Y:S05]  /*05e0*/  @!P0 BRA `(.L_x_7) ;  /* 0x0000000400508947 */ /* 0x000fea0003800000 */
[----:B------:R-:W-:Y:S02]  /*05f0*/  ISETP.GE.U32.AND P0, PT, R24, 0x8, PT ;  /* 0x000000081800780c */ /* 0x000fe40003f06070 */
[----:B------:R-:W-:-:S04]  /*0600*/  LOP3.LUT R26, R7, 0x7, RZ, 0xc0, !PT ;  /* 0x00000007071a7812 */ /* 0x000fc800078ec0ff */
[----:B------:R-:W-:-:S07]  /*0610*/  ISETP.NE.AND P1, PT, R26, RZ, PT ;  /* 0x000000ff1a00720c */ /* 0x000fce0003f25270 */
[----:B------:R-:W-:Y:S06]  /*0620*/  @!P0 BRA `(.L_x_10) ;  /* 0x0000000000808947 */ /* 0x000fec0003800000 */
[----:B0-----:R-:W0:Y:S01]  /*0630*/  LDC.64 R2, c[0x0][0x380] ;  /* 0x0000e000ff027b82 */ /* 0x001e220000000a00 */
[----:B------:R-:W1:Y:S01]  /*0640*/  LDCU.64 UR4, c[0x0][0x388] ;  /* 0x00007100ff0477ac */ /* 0x000e620008000a00 */
[----:B------:R-:W-:-:S04]  /*0650*/  IADD3 R5, P0, PT, R8, R9, RZ ;  /* 0x0000000908057210 */ /* 0x000fc80007f1e0ff */
[----:B------:R-:W-:Y:S02]  /*0660*/  IADD3.X R10, PT, PT, RZ, R11, RZ, P0, !PT ;  /* 0x0000000bff0a7210 */ /* 0x000fe400007fe4ff */
        /* <DEDUP_REMOVED lines=28> */
.L_x_10:
        /* <DEDUP_REMOVED lines=24> */
[----:B------:R-:W-:-:S07]  /*09b0*/  FFMA R13, R19, R18, R10 ;  /* 0x00000012130d7223 */ /* 0x000fce000000000a */
.L_x_11:
[----:B------:R-:W-:Y:S05]  /*09c0*/  @!P1 BRA `(.L_x_7) ;  /* 0x0000000000589947 */ /* 0x000fea0003800000 */
[----:B0-----:R-:W0:Y:S01]  /*09d0*/  LDC.64 R2, c[0x0][0x380] ;  /* 0x0000e000ff027b82 */ /* 0x001e220000000a00 */
[----:B------:R-:W1:Y:S01]  /*09e0*/  LDCU.64 UR4, c[0x0][0x388] ;  /* 0x00007100ff0477ac */ /* 0x000e620008000a00 */
[----:B------:R-:W-:Y:S02]  /*09f0*/  IADD3 R8, P0, PT, R8, R9, RZ ;  /* 0x0000000908087210 */ /* 0x000fe40007f1e0ff */
[----:B------:R-:W-:-:S03]  /*0a00*/  IADD3 R7, PT, PT, -R7, RZ, RZ ;  /* 0x000000ff07077210 */ /* 0x000fc60007ffe1ff */
[----:B------:R-:W-:Y:S02]  /*0a10*/  IMAD.X R11, RZ, RZ, R11, P0 ;  /* 0x000000ffff0b7224 */ /* 0x000fe400000e060b */
[----:B0-----:R-:W-:Y:S01]  /*0a20*/  IMAD.WIDE.U32 R2, R9, 0x4, R2 ;  /* 0x0000000409027825 */ /* 0x001fe200078e0002 */
[----:B-1----:R-:W-:-:S04]  /*0a30*/  LEA R9, P0, R8, UR4, 0x2 ;  /* 0x0000000408097c11 */ /* 0x002fc8000f8010ff */
[----:B------:R-:W-:Y:S02]  /*0a40*/  LEA.HI.X R10, R8, UR5, R11, 0x2, P0 ;  /* 0x00000005080a7c11 */ /* 0x000fe400080f140b */
[----:B------:R-:W-:-:S07]  /*0a50*/  MOV R8, R2 ;  /* 0x0000000200087202 */ /* 0x000fce0000000f00 */
.L_x_12:
[----:B------:R-:W-:Y:S01]  /*0a60*/  IMAD.MOV.U32 R2, RZ, RZ, R8 ;  /* 0x000000ffff027224 */ /* 0x000fe200078e0008 */
[----:B------:R-:W-:Y:S02]  /*0a70*/  MOV R4, R9 ;  /* 0x0000000900047202 */ /* 0x000fe40000000f00 */
[----:B------:R-:W-:-:S03]  /*0a80*/  MOV R5, R10 ;  /* 0x0000000a00057202 */ /* 0x000fc60000000f00 */
[----:B------:R0:W2:Y:S04]  /*0a90*/  LDG.E R2, desc[UR8][R2.64] ;  /* 0x0000000802027981 */ /* 0x0000a8000c1e1900 */
[----:B------:R-:W2:Y:S01]  /*0aa0*/  LDG.E R4, desc[UR8][R4.64] ;  /* 0x0000000804047981 */ /* 0x000ea2000c1e1900 */
[----:B------:R-:W-:Y:S01]  /*0ab0*/  VIADD R7, R7, 0x1 ;  /* 0x0000000107077836 */ /* 0x000fe20000000000 */
[----:B------:R-:W-:Y:S02]  /*0ac0*/  IADD3 R9, P1, PT, R9, 0x4, RZ ;  /* 0x0000000409097810 */ /* 0x000fe40007f3e0ff */
[----:B------:R-:W-:Y:S02]  /*0ad0*/  IADD3 R8, P2, PT, R8, 0x4, RZ ;  /* 0x0000000408087810 */ /* 0x000fe40007f5e0ff */
[----:B------:R-:W-:-:S02]  /*0ae0*/  ISETP.NE.AND P0, PT, R7, RZ, PT ;  /* 0x000000ff0700720c */ /* 0x000fc40003f05270 */
[----:B------:R-:W-:Y:S02]  /*0af0*/  IADD3.X R10, PT, PT, RZ, R10, RZ, P1, !PT ;  /* 0x0000000aff0a7210 */ /* 0x000fe40000ffe4ff */
[----:B0-----:R-:W-:Y:S01]  /*0b00*/  IADD3.X R3, PT, PT, RZ, R3, RZ, P2, !PT ;  /* 0x00000003ff037210 */ /* 0x001fe200017fe4ff */
[----:B--2---:R-:W-:-:S08]  /*0b10*/  FFMA R13, R2, R4, R13 ;  /* 0x00000004020d7223 */ /* 0x004fd0000000000d */
[----:B------:R-:W-:Y:S05]  /*0b20*/  @P0 BRA `(.L_x_12) ;  /* 0xfffffffc00cc0947 */ /* 0x000fea000383ffff */
.L_x_7:
[----:B0-----:R-:W0:Y:S01]  /*0b30*/  LDC.64 R2, c[0x0][0x390] ;  /* 0x0000e400ff027b82 */ /* 0x001e220000000a00 */
[----:B-----5:R-:W-:-:S05]  /*0b40*/  FADD R6, R6, R13 ;  /* 0x0000000d06067221 */ /* 0x020fca0000000000 */
[----:B------:R-:W-:Y:S01]  /*0b50*/  FMNMX R5, RZ, R6, !PT ;  /* 0x00000006ff057209 */ /* 0x000fe20007800000 */
[----:B0-----:R-:W-:-:S05]  /*0b60*/  IMAD.WIDE R2, R0, 0x4, R2 ;  /* 0x0000000400027825 */ /* 0x001fca00078e0202 */
[----:B------:R-:W-:Y:S01]  /*0b70*/  STG.E desc[UR8][R2.64], R5 ;  /* 0x0000000502007986 */ /* 0x000fe2000c101908 */
[----:B------:R-:W-:Y:S05]  /*0b80*/  EXIT ;  /* 0x000000000000794d */ /* 0x000fea0003800000 */
.L_x_13:
        /* <DEDUP_REMOVED lines=15> */
.L_x_36:


//--------------------- .text._Z10maxPoolingPKfPfiiii --------------------------
	.section	.text._Z10maxPoolingPKfPfiiii,"ax",@progbits
	.align	128
        .global         _Z10maxPoolingPKfPfiiii
        .type           _Z10maxPoolingPKfPfiiii,@function
        .size           _Z10maxPoolingPKfPfiiii,(.L_x_37 - _Z10maxPoolingPKfPfiiii)
        .other          _Z10maxPoolingPKfPfiiii,@"STO_CUDA_ENTRY STV_DEFAULT"
_Z10maxPoolingPKfPfiiii:
.text._Z10maxPoolingPKfPfiiii:
[----:B------:R-:W-:Y:S08]  /*0000*/  LDC R1, c[0x0][0x37c] ;  /* 0x0000df00ff017b82 */ /* 0x000ff00000000800 */
[----:B------:R-:W0:Y:S01]  /*0010*/  LDC.64 R8, c[0x0][0x398] ;  /* 0x0000e600ff087b82 */ /* 0x000e220000000a00 */
[----:B------:R-:W1:Y:S01]  /*0020*/  LDCU UR8, c[0x0][0x394] ;  /* 0x00007280ff0877ac */ /* 0x000e620008000800 */
[----:B------:R-:W2:Y:S01]  /*0030*/  S2R R7, SR_TID.Y ;  /* 0x0000000000077919 */ /* 0x000ea20000002200 */
[----:B------:R-:W3:Y:S01]  /*0040*/  LDCU UR7, c[0x0][0x390] ;  /* 0x00007200ff0777ac */ /* 0x000ee20008000800 */
[----:B------:R-:W4:Y:S04]  /*0050*/  S2R R11, SR_TID.Z ;  /* 0x00000000000b7919 */ /* 0x000f280000002300 */
[----:B------:R-:W5:Y:S08]  /*0060*/  LDC R20, c[0x0][0x360] ;  /* 0x0000d800ff147b82 */ /* 0x000f700000000800 */
[----:B------:R-:W5:Y:S01]  /*0070*/  S2UR UR4, SR_CTAID.X ;  /* 0x00000000000479c3 */ /* 0x000f620000002500 */
[----:B0-----:R-:W-:-:S07]  /*0080*/  IABS R13, R9 ;  /* 0x00000009000d7213 */ /* 0x001fce0000000000 */
[----:B------:R-:W2:Y:S01]  /*0090*/  S2UR UR5, SR_CTAID.Y ;  /* 0x00000000000579c3 */ /* 0x000ea20000002600 */
[----:B-1----:R-:W-:Y:S01]  /*00a0*/  IADD3 R0, PT, PT, -R8, UR8, RZ ;  /* 0x0000000808007c10 */ /* 0x002fe2000fffe1ff */
[----:B------:R-:W0:Y:S06]  /*00b0*/  I2F.RP R4, R13 ;  /* 0x0000000d00047306 */ /* 0x000e2c0000209400 */
[----:B------:R-:W4:Y:S02]  /*00c0*/  S2UR UR6, SR_CTAID.Z ;  /* 0x00000000000679c3 */ /* 0x000f240000002700 */
[----:B0-----:R-:W0:Y:S02]  /*00d0*/  MUFU.RCP R4, R4 ;  /* 0x0000000400047308 */ /* 0x001e240000001000 */
[----:B0-----:R-:W-:Y:S01]  /*00e0*/  VIADD R2, R4, 0xffffffe ;  /* 0x0ffffffe04027836 */ /* 0x001fe20000000000 */
[----:B------:R-:W-:-:S02]  /*00f0*/  IABS R4, R0 ;  /* 0x0000000000047213 */ /* 0x000fc40000000000 */
[----:B------:R-:W-:-:S03]  /*0100*/  LOP3.LUT R0, R0, R9, RZ, 0x3c, !PT ;  /* 0x0000000900007212 */ /* 0x000fc600078e3cff */
[----:B------:R0:W1:Y:S01]  /*0110*/  F2I.FTZ.U32.TRUNC.NTZ R3, R2 ;  /* 0x0000000200037305 */ /* 0x000062000021f000 */
[----:B------:R-:W-:Y:S01]  /*0120*/  ISETP.GE.AND P2, PT, R0, RZ, PT ;  /* 0x000000ff0000720c */ /* 0x000fe20003f46270 */
[----:B0-----:R-:W-:Y:S02]  /*0130*/  IMAD.MOV.U32 R2, RZ, RZ, RZ ;  /* 0x000000ffff027224 */ /* 0x001fe400078e00ff */
[----:B-1----:R-:W-:-:S04]  /*0140*/  IMAD.MOV R6, RZ, RZ, -R3 ;  /* 0x000000ffff067224 */ /* 0x002fc800078e0a03 */
[----:B------:R-:W-:-:S04]  /*0150*/  IMAD R5, R6, R13, RZ ;  /* 0x0000000d06057224 */ /* 0x000fc800078e02ff */
[----:B------:R-:W-:Y:S02]  /*0160*/  IMAD.HI.U32 R3, R3, R5, R2 ;  /* 0x0000000503037227 */ /* 0x000fe400078e0002 */
[----:B------:R-:W5:Y:S04]  /*0170*/  S2R R5, SR_TID.X ;  /* 0x0000000000057919 */ /* 0x000f680000002100 */
[----:B------:R-:W-:-:S04]  /*0180*/  IMAD.HI.U32 R3, R3, R4, RZ ;  /* 0x0000000403037227 */ /* 0x000fc800078e00ff */
[----:B------:R-:W-:-:S04]  /*0190*/  IMAD.MOV R2, RZ, RZ, -R3 ;  /* 0x000000ffff027224 */ /* 0x000fc800078e0a03 */
[C---:B------:R-:W-:Y:S02]  /*01a0*/  IMAD R2, R13.reuse, R2, R4 ;  /* 0x000000020d027224 */ /* 0x040fe400078e0204 */
[----:B------:R-:W2:Y:S03]  /*01b0*/  LDC R4, c[0x0][0x364] ;  /* 0x0000d900ff047b82 */ /* 0x000ea60000000800 */
[----:B------:R-:W-:-:S13]  /*01c0*/  ISETP.GT.U32.AND P1, PT, R13, R2, PT ;  /* 0x000000020d00720c */ /* 0x000fda0003f24070 */
[----:B------:R-:W-:Y:S02]  /*01d0*/  @!P1 IMAD.IADD R2, R2, 0x1, -R13 ;  /* 0x0000000102029824 */ /* 0x000fe400078e0a0d */
[----:B------:R-:W-:Y:S01]  /*01e0*/  @!P1 VIADD R3, R3, 0x1 ;  /* 0x0000000103039836 */ /* 0x000fe20000000000 */
[----:B------:R-:W-:Y:S01]  /*01f0*/  ISETP.NE.AND P1, PT, R9, RZ, PT ;  /* 0x000000ff0900720c */ /* 0x000fe20003f25270 */
[----:B-----5:R-:W-:Y:S01]  /*0200*/  IMAD R20, R20, UR4, R5 ;  /* 0x0000000414147c24 */ /* 0x020fe2000f8e0205 */
[----:B------:R-:W-:Y:S02]  /*0210*/  ISETP.GE.U32.AND P0, PT, R2, R13, PT ;  /* 0x0000000d0200720c */ /* 0x000fe40003f06070 */
[----:B------:R-:W4:Y:S01]  /*0220*/  LDC R2, c[0x0][0x368] ;  /* 0x0000da00ff027b82 */ /* 0x000f220000000800 */
[----:B--2---:R-:W-:-:S05]  /*0230*/  IMAD R0, R4, UR5, R7 ;  /* 0x0000000504007c24 */ /* 0x004fca000f8e0207 */
[----:B------:R-:W-:-:S05]  /*0240*/  VIMNMX R4, PT, PT, R20, R0, !PT ;  /* 0x0000000014047248 */ /* 0x000fca0007fe0100 */
[----:B------:R-:W-:-:S04]  /*0250*/  @P0 VIADD R3, R3, 0x1 ;  /* 0x0000000103030836 */ /* 0x000fc80000000000 */
[----:B------:R-:W-:Y:S01]  /*0260*/  @!P2 IMAD.MOV R3, RZ, RZ, -R3 ;  /* 0x000000ffff03a224 */ /* 0x000fe200078e0a03 */
[----:B------:R-:W-:-:S04]  /*0270*/  @!P1 LOP3.LUT R3, RZ, R9, RZ, 0x33, !PT ;  /* 0x00000009ff039212 */ /* 0x000fc800078e33ff */
[----:B------:R-:W-:Y:S01]  /*0280*/  ISETP.GT.AND P0, PT, R4, R3, PT ;  /* 0x000000030400720c */ /* 0x000fe20003f04270 */
[----:B----4-:R-:W-:-:S05]  /*0290*/  IMAD R2, R2, UR6, R11 ;  /* 0x0000000602027c24 */ /* 0x010fca000f8e020b */
[----:B---3--:R-:W-:-:S13]  /*02a0*/  ISETP.GE.OR P0, PT, R2, UR7, P0 ;  /* 0x0000000702007c0c */ /* 0x008fda0008706670 */
[----:B------:R-:W-:Y:S05]  /*02b0*/  @P0 EXIT ;  /* 0x000000000000094d */ /* 0x000fea0003800000 */
[----:B------:R-:W-:Y:S01]  /*02c0*/  ISETP.GE.AND P0, PT, R8, 0x1, PT ;  /* 0x000000010800780c */ /* 0x000fe20003f06270 */
[----:B------:R-:W-:Y:S01]  /*02d0*/  VIADD R3, R3, 0x1 ;  /* 0x0000000103037836 */ /* 0x000fe20000000000 */
[----:B------:R-:W0:Y:S01]  /*02e0*/  LDCU.64 UR6, c[0x0][0x358] ;  /* 0x00006b00ff0677ac */ /* 0x000e220008000a00 */
[----:B------:R-:W-:Y:S02]  /*02f0*/  IMAD R4, R2, UR8, RZ ;  /* 0x0000000802047c24 */ /* 0x000fe4000f8e02ff */
[C---:B------:R-:W-:Y:S02]  /*0300*/  IMAD R6, R3.reuse, R2, RZ ;  /* 0x0000000203067224 */ /* 0x040fe400078e02ff */
[----:B------:R-:W-:Y:S02]  /*0310*/  IMAD.MOV.U32 R2, RZ, RZ, -0x800001 ;  /* 0xff7fffffff027424 */ /* 0x000fe400078e00ff */
[----:B------:R-:W-:Y:S02]  /*0320*/  IMAD R4, R4, UR8, RZ ;  /* 0x0000000804047c24 */ /* 0x000fe4000f8e02ff */
[----:B------:R-:W-:-:S02]  /*0330*/  IMAD R5, R3, R6, RZ ;  /* 0x0000000603057224 */ /* 0x000fc400078e02ff */
[----:B------:R-:W-:Y:S05]  /*0340*/  @!P0 BRA `(.L_x_14) ;  /* 0x0000000c00448947 */ /* 0x000fea0003800000 */
[C---:B------:R-:W-:Y:S01]  /*0350*/  LOP3.LUT R6, R8.reuse, 0x7, RZ, 0xc0, !PT ;  /* 0x0000000708067812 */ /* 0x040fe200078ec0ff */
[----:B------:R-:W-:Y:S01]  /*0360*/  UMOV UR4, URZ ;  /* 0x000000ff00047c82 */ /* 0x000fe20008000000 */
[C---:B------:R-:W-:Y:S02]  /*0370*/  LOP3.LUT R7, R8.reuse, 0x3, RZ, 0xc0, !PT ;  /* 0x0000000308077812 */ /* 0x040fe400078ec0ff */
[----:B------:R-:W-:Y:S01]  /*0380*/  LOP3.LUT R8, R8, 0x7ffffff8, RZ, 0xc0, !PT ;  /* 0x7ffffff808087812 */ /* 0x000fe200078ec0ff */
[----:B------:R-:W-:Y:S01]  /*0390*/  VIADD R18, R6, 0xffffffff ;  /* 0xffffffff06127836 */ /* 0x000fe20000000000 */
[----:B------:R-:W-:-:S04]  /*03a0*/  SHF.R.S32.HI R9, RZ, 0x1f, R4 ;  /* 0x0000001fff097819 */ /* 0x000fc80000011404 */
[----:B------:R-:W-:-:S04]  /*03b0*/  ISETP.GE.U32.AND P0, PT, R18, 0x3, PT ;  /* 0x000000031200780c */ /* 0x000fc80003f06070 */
[----:B------:R-:W-:Y:S01]  /*03c0*/  P2R R2, PR, RZ, 0x1 ;  /* 0x00000001ff027803 */ /* 0x000fe20000000000 */
[----:B------:R-:W-:-:S08]  /*03d0*/  IMAD.MOV.U32 R2, RZ, RZ, -0x800001 ;  /* 0xff7fffffff027424 */ /* 0x000fd000078e00ff */
.L_x_21:
[----:B------:R-:W1:Y:S01]  /*03e0*/  LDCU.64 UR8, c[0x0][0x398] ;  /* 0x00007300ff0877ac */ /* 0x000e620008000a00 */
[----:B------:R-:W-:Y:S01]  /*03f0*/  IMAD.MOV.U32 R19, RZ, RZ, RZ ;  /* 0x000000ffff137224 */ /* 0x000fe200078e00ff */
[----:B-1----:R-:W-:Y:S01]  /*0400*/  UISETP.GE.U32.AND UP1, UPT, UR8, 0x8, UPT ;  /* 0x000000080800788c */ /* 0x002fe2000bf26070 */
[----:B------:R-:W-:-:S04]  /*0410*/  IMAD.U32 R11, RZ, RZ, UR9 ;  /* 0x00000009ff0b7e24 */ /* 0x000fc8000f8e00ff */
[----:B------:R-:W-:Y:S01]  /*0420*/  IMAD R10, R0, R11, UR4 ;  /* 0x00000004000a7e24 */ /* 0x000fe2000f8e020b */
[----:B------:R-:W-:-:S04]  /*0430*/  UIADD3 UR4, UPT, UPT, UR4, 0x1, URZ ;  /* 0x0000000104047890 */ /* 0x000fc8000fffe0ff */
[----:B------:R-:W-:Y:S01]  /*0440*/  UISETP.NE.AND UP0, UPT, UR4, UR8, UPT ;  /* 0x000000080400728c */ /* 0x000fe2000bf05270 */
[----:B------:R-:W-:Y:S10]  /*0450*/  BRA.U !UP1, `(.L_x_15) ;  /* 0x00000005097c7547 */ /* 0x000ff4000b800000 */
[----:B------:R-:W1:Y:S01]  /*0460*/  LDC R11, c[0x0][0x39c] ;  /* 0x0000e700ff0b7b82 */ /* 0x000e620000000800 */
[----:B------:R-:W2:Y:S01]  /*0470*/  LDCU UR8, c[0x0][0x394] ;  /* 0x00007280ff0877ac */ /* 0x000ea20008000800 */
[----:B------:R-:W-:-:S05]  /*0480*/  UMOV UR5, URZ ;  /* 0x000000ff00057c82 */ /* 0x000fca0008000000 */
.L_x_16:
[----:B-1----:R-:W-:-:S04]  /*0490*/  IMAD R17, R20, R11, UR5 ;  /* 0x0000000514117e24 */ /* 0x002fc8000f8e020b */
[----:B------:R-:W-:Y:S01]  /*04a0*/  VIADD R19, R17, 0x1 ;  /* 0x0000000111137836 */ /* 0x000fe20000000000 */
[----:B------:R-:W-:-:S04]  /*04b0*/  VIMNMX R12, PT, PT, R10, R17, !PT ;  /* 0x000000110a0c7248 */ /* 0x000fc80007fe0100 */
[----:B--2---:R-:W-:Y:S02]  /*04c0*/  ISETP.GE.AND P0, PT, R12, UR8, PT ;  /* 0x000000080c007c0c */ /* 0x004fe4000bf06270 */
[----:B------:R-:W-:-:S11]  /*04d0*/  VIMNMX R21, PT, PT, R10, R19, !PT ;  /* 0x000000130a157248 */ /* 0x000fd60007fe0100 */
[----:B------:R-:W1:Y:S01]  /*04e0*/  @!P0 LDC.64 R12, c[0x0][0x380] ;  /* 0x0000e000ff0c8b82 */ /* 0x000e620000000a00 */
[----:B------:R-:W-:-:S05]  /*04f0*/  @!P0 IMAD R14, R10, UR8, R17 ;  /* 0x000000080a0e8c24 */ /* 0x000fca000f8e0211 */
[----:B------:R-:W-:-:S04]  /*0500*/  @!P0 IADD3 R15, P1, PT, R4, R14, RZ ;  /* 0x0000000e040f8210 */ /* 0x000fc80007f3e0ff */
[----:B------:R-:W-:Y:S02]  /*0510*/  @!P0 LEA.HI.X.SX32 R16, R14, R9, 0x1, P1 ;  /* 0x000000090e108211 */ /* 0x000fe400008f0eff */
[----:B------:R-:W-:Y:S02]  /*0520*/  ISETP.GE.AND P1, PT, R21, UR8, PT ;  /* 0x0000000815007c0c */ /* 0x000fe4000bf26270 */
[----:B-1----:R-:W-:-:S04]  /*0530*/  @!P0 LEA R14, P2, R15, R12, 0x2 ;  /* 0x0000000c0f0e8211 */ /* 0x002fc800078410ff */
[----:B------:R-:W-:-:S07]  /*0540*/  @!P0 LEA.HI.X R15, R15, R13, R16, 0x2, P2 ;  /* 0x0000000d0f0f8211 */ /* 0x000fce00010f1410 */
[----:B------:R-:W1:Y:S01]  /*0550*/  @!P1 LDC.64 R12, c[0x0][0x380] ;  /* 0x0000e000ff0c9b82 */ /* 0x000e620000000a00 */
[----:B0-----:R0:W2:Y:S01]  /*0560*/  @!P0 LDG.E R21, desc[UR6][R14.64] ;  /* 0x000000060e158981 */ /* 0x0010a2000c1e1900 */
[----:B------:R-:W-:-:S05]  /*0570*/  @!P1 IMAD R16, R10, UR8, R19 ;  /* 0x000000080a109c24 */ /* 0x000fca000f8e0213 */
[----:B------:R-:W-:-:S04]  /*0580*/  @!P1 IADD3 R19, P2, PT, R4, R16, RZ ;  /* 0x0000001004139210 */ /* 0x000fc80007f5e0ff */
[----:B------:R-:W-:Y:S02]  /*0590*/  @!P1 LEA.HI.X.SX32 R16, R16, R9, 0x1, P2 ;  /* 0x0000000910109211 */ /* 0x000fe400010f0eff */
[----:B-1----:R-:W-:-:S04]  /*05a0*/  @!P1 LEA R12, P2, R19, R12, 0x2 ;  /* 0x0000000c130c9211 */ /* 0x002fc800078410ff */
[----:B------:R-:W-:-:S05]  /*05b0*/  @!P1 LEA.HI.X R13, R19, R13, R16, 0x2, P2 ;  /* 0x0000000d130d9211 */ /* 0x000fca00010f1410 */
[----:B------:R1:W3:Y:S01]  /*05c0*/  @!P1 LDG.E R19, desc[UR6][R12.64] ;  /* 0x000000060c139981 */ /* 0x0002e2000c1e1900 */
[C---:B------:R-:W-:Y:S02]  /*05d0*/  VIADD R23, R17.reuse, 0x2 ;  /* 0x0000000211177836 */ /* 0x040fe40000000000 */
[C---:B------:R-:W-:Y:S02]  /*05e0*/  VIADD R27, R17.reuse, 0x3 ;  /* 0x00000003111b7836 */ /* 0x040fe40000000000 */
[----:B------:R-:W-:Y:S01]  /*05f0*/  VIADD R25, R17, 0x4 ;  /* 0x0000000411197836 */ /* 0x000fe20000000000 */
[----:B------:R-:W-:-:S04]  /*0600*/  VIMNMX R16, PT, PT, R10, R23, !PT ;  /* 0x000000170a107248 */ /* 0x000fc80007fe0100 */
[----:B------:R-:W-:Y:S02]  /*0610*/  ISETP.GE.AND P5, PT, R16, UR8, PT ;  /* 0x0000000810007c0c */ /* 0x000fe4000bfa6270 */
[C---:B------:R-:W-:Y:S02]  /*0620*/  VIMNMX R16, PT, PT, R10.reuse, R27, !PT ;  /* 0x0000001b0a107248 */ /* 0x040fe40007fe0100 */
[----:B------:R-:W-:Y:S02]  /*0630*/  VIMNMX R22, PT, PT, R10, R25, !PT ;  /* 0x000000190a167248 */ /* 0x000fe40007fe0100 */
[----:B------:R-:W-:Y:S02]  /*0640*/  ISETP.GE.AND P4, PT, R16, UR8, PT ;  /* 0x0000000810007c0c */ /* 0x000fe4000bf86270 */
[----:B------:R-:W-:-:S05]  /*0650*/  ISETP.GE.AND P3, PT, R22, UR8, PT ;  /* 0x0000000816007c0c */ /* 0x000fca000bf66270 */
[----:B0-----:R-:W0:Y:S01]  /*0660*/  @!P5 LDC.64 R14, c[0x0][0x380] ;  /* 0x0000e000ff0edb82 */ /* 0x001e220000000a00 */
[----:B------:R-:W-:-:S05]  /*0670*/  @!P5 IMAD R16, R10, UR8, R23 ;  /* 0x000000080a10dc24 */ /* 0x000fca000f8e0217 */
[----:B------:R-:W-:Y:S01]  /*0680*/  @!P5 IADD3 R23, P2, PT, R4, R16, RZ ;  /* 0x000000100417d210 */ /* 0x000fe20007f5e0ff */
[C---:B------:R-:W-:Y:S01]  /*0690*/  @!P4 IMAD R27, R10.reuse, UR8, R27 ;  /* 0x000000080a1bcc24 */ /* 0x040fe2000f8e021b */
[----:B-1----:R-:W1:Y:S01]  /*06a0*/  @!P4 LDC.64 R12, c[0x0][0x380] ;  /* 0x0000e000ff0ccb82 */ /* 0x002e620000000a00 */
[----:B------:R-:W-:Y:S01]  /*06b0*/  @!P3 IMAD R26, R10, UR8, R25 ;  /* 0x000000080a1abc24 */ /* 0x000fe2000f8e0219 */
[----:B------:R-:W-:Y:S02]  /*06c0*/  @!P5 LEA.HI.X.SX32 R16, R16, R9, 0x1, P2 ;  /* 0x000000091010d211 */ /* 0x000fe400010f0eff */
[----:B--2---:R-:W-:Y:S01]  /*06d0*/  @!P0 FMNMX R2, R2, R21, !PT ;  /* 0x0000001502028209 */ /* 0x004fe20007800000 */
[----:B------:R-:W-:Y:S01]  /*06e0*/  VIADD R21, R17, 0x5 ;  /* 0x0000000511157836 */ /* 0x000fe20000000000 */
[----:B0-----:R-:W-:-:S04]  /*06f0*/  @!P5 LEA R22, P0, R23, R14, 0x2 ;  /* 0x0000000e1716d211 */ /* 0x001fc800078010ff */
[----:B------:R-:W-:Y:S02]  /*0700*/  @!P5 LEA.HI.X R23, R23, R15, R16, 0x2, P0 ;  /* 0x0000000f1717d211 */ /* 0x000fe400000f1410 */
[----:B------:R-:W0:Y:S01]  /*0710*/  @!P3 LDC.64 R14, c[0x0][0x380] ;  /* 0x0000e000ff0ebb82 */ /* 0x000e220000000a00 */
[----:B------:R-:W-:-:S03]  /*0720*/  VIMNMX R16, PT, PT, R10, R21, !PT ;  /* 0x000000150a107248 */ /* 0x000fc60007fe0100 */
[----:B------:R-:W2:Y:S01]  /*0730*/  @!P5 LDG.E R23, desc[UR6][R22.64] ;  /* 0x000000061617d981 */ /* 0x000ea2000c1e1900 */
[----:B------:R-:W-:Y:S02]  /*0740*/  ISETP.GE.AND P2, PT, R16, UR8, PT ;  /* 0x0000000810007c0c */ /* 0x000fe4000bf46270 */
[----:B------:R-:W-:-:S04]  /*0750*/  @!P4 IADD3 R16, P0, PT, R4, R27, RZ ;  /* 0x0000001b0410c210 */ /* 0x000fc80007f1e0ff */
[----:B------:R-:W-:Y:S02]  /*0760*/  @!P4 LEA.HI.X.SX32 R27, R27, R9, 0x1, P0 ;  /* 0x000000091b1bc211 */ /* 0x000fe400000f0eff */
[----:B-1----:R-:W-:-:S04]  /*0770*/  @!P4 LEA R24, P0, R16, R12, 0x2 ;  /* 0x0000000c1018c211 */ /* 0x002fc800078010ff */
[----:B------:R-:W-:Y:S01]  /*0780*/  @!P4 LEA.HI.X R25, R16, R13, R27, 0x2, P0 ;  /* 0x0000000d1019c211 */ /* 0x000fe200000f141b */
[C---:B------:R-:W-:Y:S01]  /*0790*/  VIADD R27, R17.reuse, 0x6 ;  /* 0x00000006111b7836 */ /* 0x040fe20000000000 */
[----:B------:R-:W1:Y:S01]  /*07a0*/  @!P2 LDC.64 R12, c[0x0][0x380] ;  /* 0x0000e000ff0cab82 */ /* 0x000e620000000a00 */
[----:B------:R-:W-:Y:S01]  /*07b0*/  @!P3 IADD3 R16, P0, PT, R4, R26, RZ ;  /* 0x0000001a0410b210 */ /* 0x000fe20007f1e0ff */
[----:B------:R-:W-:Y:S01]  /*07c0*/  @!P2 IMAD R21, R10, UR8, R21 ;  /* 0x000000080a15ac24 */ /* 0x000fe2000f8e0215 */
[----:B---3--:R-:W-:Y:S01]  /*07d0*/  @!P1 FMNMX R2, R2, R19, !PT ;  /* 0x0000001302029209 */ /* 0x008fe20007800000 */
[----:B------:R-:W-:Y:S01]  /*07e0*/  VIADD R17, R17, 0x7 ;  /* 0x0000000711117836 */ /* 0x000fe20000000000 */
[----:B------:R-:W-:Y:S01]  /*07f0*/  @!P3 LEA.HI.X.SX32 R26, R26, R9, 0x1, P0 ;  /* 0x000000091a1ab211 */ /* 0x000fe200000f0eff */
[----:B------:R-:W3:Y:S01]  /*0800*/  @!P4 LDG.E R25, desc[UR6][R24.64] ;  /* 0x000000061819c981 */ /* 0x000ee2000c1e1900 */
[----:B0-----:R-:W-:-:S04]  /*0810*/  @!P3 LEA R14, P0, R16, R14, 0x2 ;  /* 0x0000000e100eb211 */ /* 0x001fc800078010ff */
[----:B------:R-:W-:Y:S02]  /*0820*/  @!P3 LEA.HI.X R15, R16, R15, R26, 0x2, P0 ;  /* 0x0000000f100fb211 */ /* 0x000fe400000f141a */
[----:B------:R-:W-:-:S04]  /*0830*/  VIMNMX R16, PT, PT, R10, R27, !PT ;  /* 0x0000001b0a107248 */ /* 0x000fc80007fe0100 */
[----:B------:R-:W-:Y:S01]  /*0840*/  ISETP.GE.AND P0, PT, R16, UR8, PT ;  /* 0x0000000810007c0c */ /* 0x000fe2000bf06270 */
[----:B------:R-:W4:Y:S01]  /*0850*/  @!P3 LDG.E R15, desc[UR6][R14.64] ;  /* 0x000000060e0fb981 */ /* 0x000f22000c1e1900 */
[----:B------:R-:W-:-:S04]  /*0860*/  @!P2 IADD3 R16, P1, PT, R4, R21, RZ ;  /* 0x000000150410a210 */ /* 0x000fc80007f3e0ff */
[----:B------:R-:W-:Y:S02]  /*0870*/  @!P2 LEA.HI.X.SX32 R21, R21, R9, 0x1, P1 ;  /* 0x000000091515a211 */ /* 0x000fe400008f0eff */
[----:B-1----:R-:W-:-:S04]  /*0880*/  @!P2 LEA R28, P1, R16, R12, 0x2 ;  /* 0x0000000c101ca211 */ /* 0x002fc800078210ff */
[----:B------:R-:W-:Y:S01]  /*0890*/  @!P2 LEA.HI.X R29, R16, R13, R21, 0x2, P1 ;  /* 0x0000000d101da211 */ /* 0x000fe200008f1415 */
[----:B------:R-:W-:Y:S01]  /*08a0*/  @!P0 IMAD R27, R10, UR8, R27 ;  /* 0x000000080a1b8c24 */ /* 0x000fe2000f8e021b */
[----:B------:R-:W0:Y:S04]  /*08b0*/  @!P0 LDC.64 R12, c[0x0][0x380] ;  /* 0x0000e000ff0c8b82 */ /* 0x000e280000000a00 */
[----:B------:R-:W-:Y:S01]  /*08c0*/  @!P0 IADD3 R16, P1, PT, R4, R27, RZ ;  /* 0x0000001b04108210 */ /* 0x000fe20007f3e0ff */
[----:B------:R-:W5:Y:S03]  /*08d0*/  @!P2 LDG.E R29, desc[UR6][R28.64] ;  /* 0x000000061c1da981 */ /* 0x000f66000c1e1900 */
[----:B------:R-:W-:-:S02]  /*08e0*/  @!P0 LEA.HI.X.SX32 R27, R27, R9, 0x1, P1 ;  /* 0x000000091b1b8211 */ /* 0x000fc400008f0eff */
[----:B0-----:R-:W-:Y:S02]  /*08f0*/  @!P0 LEA R26, P1, R16, R12, 0x2 ;  /* 0x0000000c101a8211 */ /* 0x001fe400078210ff */
[----:B------:R-:W-:Y:S02]  /*0900*/  VIMNMX R12, PT, PT, R10, R17, !PT ;  /* 0x000000110a0c7248 */ /* 0x000fe40007fe0100 */
[----:B------:R-:W-:Y:S02]  /*0910*/  @!P0 LEA.HI.X R27, R16, R13, R27, 0x2, P1 ;  /* 0x0000000d101b8211 */ /* 0x000fe400008f141b */
[----:B------:R-:W-:-:S04]  /*0920*/  ISETP.GE.AND P1, PT, R12, UR8, PT ;  /* 0x000000080c007c0c */ /* 0x000fc8000bf26270 */
[----:B------:R-:W5:Y:S09]  /*0930*/  @!P0 LDG.E R27, desc[UR6][R26.64] ;  /* 0x000000061a1b8981 */ /* 0x000f72000c1e1900 */
[----:B------:R-:W0:Y:S01]  /*0940*/  @!P1 LDC.64 R12, c[0x0][0x380] ;  /* 0x0000e000ff0c9b82 */ /* 0x000e220000000a00 */
[----:B------:R-:W-:-:S05]  /*0950*/  @!P1 IMAD R17, R10, UR8, R17 ;  /* 0x000000080a119c24 */ /* 0x000fca000f8e0211 */
[----:B------:R-:W-:-:S04]  /*0960*/  @!P1 IADD3 R16, P6, PT, R4, R17, RZ ;  /* 0x0000001104109210 */ /* 0x000fc80007fde0ff */
[----:B------:R-:W-:Y:S02]  /*0970*/  @!P1 LEA.HI.X.SX32 R17, R17, R9, 0x1, P6 ;  /* 0x0000000911119211 */ /* 0x000fe400030f0eff */
[----:B0-----:R-:W-:-:S04]  /*0980*/  @!P1 LEA R12, P6, R16, R12, 0x2 ;  /* 0x0000000c100c9211 */ /* 0x001fc800078c10ff */
[----:B------:R-:W-:-:S06]  /*0990*/  @!P1 LEA.HI.X R13, R16, R13, R17, 0x2, P6 ;  /* 0x0000000d100d9211 */ /* 0x000fcc00030f1411 */
[----:B------:R-:W5:Y:S01]  /*09a0*/  @!P1 LDG.E R13, desc[UR6][R12.64] ;  /* 0x000000060c0d9981 */ /* 0x000f62000c1e1900 */
[----:B------:R-:W-:Y:S01]  /*09b0*/  UIADD3 UR5, UPT, UPT, UR5, 0x8, URZ ;  /* 0x0000000805057890 */ /* 0x000fe2000fffe0ff */
[----:B--2---:R-:W-:-:S04]  /*09c0*/  @!P5 FMNMX R2, R2, R23, !PT ;  /* 0x000000170202d209 */ /* 0x004fc80007800000 */
[----:B---3--:R-:W-:-:S04]  /*09d0*/  @!P4 FMNMX R2, R2, R25, !PT ;  /* 0x000000190202c209 */ /* 0x008fc80007800000 */
[----:B----4-:R-:W-:-:S04]  /*09e0*/  @!P3 FMNMX R2, R2, R15, !PT ;  /* 0x0000000f0202b209 */ /* 0x010fc80007800000 */
[----:B-----5:R-:W-:Y:S02]  /*09f0*/  @!P2 FMNMX R2, R2, R29, !PT ;  /* 0x0000001d0202a209 */ /* 0x020fe40007800000 */
[----:B------:R-:W-:Y:S02]  /*0a00*/  ISETP.NE.AND P2, PT, R8, UR5, PT ;  /* 0x0000000508007c0c */ /* 0x000fe4000bf45270 */
[----:B------:R-:W-:-:S04]  /*0a10*/  @!P0 FMNMX R2, R2, R27, !PT ;  /* 0x0000001b02028209 */ /* 0x000fc80007800000 */
[----:B------:R-:W-:-:S07]  /*0a20*/  @!P1 FMNMX R2, R2, R13, !PT ;  /* 0x0000000d02029209 */ /* 0x000fce0007800000 */
[----:B------:R-:W-:Y:S05]  /*0a30*/  @P2 BRA `(.L_x_16) ;  /* 0xfffffff800942947 */ /* 0x000fea000383ffff */
[----:B------:R-:W-:-:S07]  /*0a40*/  IMAD.MOV.U32 R19, RZ, RZ, R8 ;  /* 0x000000ffff137224 */ /* 0x000fce00078e0008 */
.L_x_15:
[----:B------:R-:W-:-:S13]  /*0a50*/  ISETP.NE.AND P0, PT, R6, RZ, PT ;  /* 0x000000ff0600720c */ /* 0x000fda0003f05270 */
[----:B------:R-:W-:Y:S05]  /*0a60*/  @!P0 BRA `(.L_x_17) ;  /* 0x0000000400788947 */ /* 0x000fea0003800000 */
[----:B------:R-:W-:Y:S02]  /*0a70*/  ISETP.GE.U32.AND P1, PT, R18, 0x3, PT ;  /* 0x000000031200780c */ /* 0x000fe40003f26070 */
[----:B------:R-:W-:-:S11]  /*0a80*/  ISETP.NE.AND P0, PT, R7, RZ, PT ;  /* 0x000000ff0700720c */ /* 0x000fd60003f05270 */
[----:B------:R-:W-:Y:S05]  /*0a90*/  @!P1 BRA `(.L_x_18) ;  /* 0x0000000000b89947 */ /* 0x000fea0003800000 */
[----:B------:R-:W1:Y:S01]  /*0aa0*/  LDCU UR5, c[0x0][0x394] ;  /* 0x00007280ff0577ac */ /* 0x000e620008000800 */
[----:B------:R-:W-:-:S04]  /*0ab0*/  IMAD R15, R20, R11, R19 ;  /* 0x0000000b140f7224 */ /* 0x000fc800078e0213 */
[C---:B------:R-:W-:Y:S01]  /*0ac0*/  VIADD R27, R15.reuse, 0x1 ;  /* 0x000000010f1b7836 */ /* 0x040fe20000000000 */
[----:B------:R-:W-:Y:S01]  /*0ad0*/  VIMNMX R12, PT, PT, R10, R15, !PT ;  /* 0x0000000f0a0c7248 */ /* 0x000fe20007fe0100 */
[C---:B------:R-:W-:Y:S02]  /*0ae0*/  VIADD R25, R15.reuse, 0x2 ;  /* 0x000000020f197836 */ /* 0x040fe40000000000 */
[----:B------:R-:W-:-:S05]  /*0af0*/  VIADD R21, R15, 0x3 ;  /* 0x000000030f157836 */ /* 0x000fca0000000000 */
[----:B------:R-:W-:Y:S02]  /*0b00*/  VIMNMX R14, PT, PT, R10, R21, !PT ;  /* 0x000000150a0e7248 */ /* 0x000fe40007fe0100 */
[----:B-1----:R-:W-:Y:S02]  /*0b10*/  ISETP.GE.AND P4, PT, R12, UR5, PT ;  /* 0x000000050c007c0c */ /* 0x002fe4000bf86270 */
[----:B------:R-:W-:Y:S02]  /*0b20*/  VIMNMX R12, PT, PT, R10, R27, !PT ;  /* 0x0000001b0a0c7248 */ /* 0x000fe40007fe0100 */
[----:B------:R-:W-:Y:S02]  /*0b30*/  ISETP.GE.AND P1, PT, R14, UR5, PT ;  /* 0x000000050e007c0c */ /* 0x000fe4000bf26270 */
[----:B------:R-:W-:Y:S02]  /*0b40*/  ISETP.GE.AND P3, PT, R12, UR5, PT ;  /* 0x000000050c007c0c */ /* 0x000fe4000bf66270 */
[----:B------:R-:W-:-:S04]  /*0b50*/  VIMNMX R12, PT, PT, R10, R25, !PT ;  /* 0x000000190a0c7248 */ /* 0x000fc80007fe0100 */
[----:B------:R-:W-:Y:S01]  /*0b60*/  ISETP.GE.AND P2, PT, R12, UR5, PT ;  /* 0x000000050c007c0c */ /* 0x000fe2000bf46270 */
[----:B------:R-:W1:Y:S01]  /*0b70*/  @!P4 LDC.64 R16, c[0x0][0x380] ;  /* 0x0000e000ff10cb82 */ /* 0x000e620000000a00 */
[----:B------:R-:W-:-:S03]  /*0b80*/  @!P4 IMAD R22, R10, UR5, R15 ;  /* 0x000000050a16cc24 */ /* 0x000fc6000f8e020f */
[----:B------:R-:W-:Y:S02]  /*0b90*/  @!P1 IMAD R21, R10, UR5, R21 ;  /* 0x000000050a159c24 */ /* 0x000fe4000f8e0215 */
[----:B------:R-:W-:Y:S01]  /*0ba0*/  @!P4 IADD3 R23, P5, PT, R4, R22, RZ ;  /* 0x000000160417c210 */ /* 0x000fe20007fbe0ff */
[----:B------:R-:W-:Y:S01]  /*0bb0*/  @!P3 IMAD R24, R10, UR5, R27 ;  /* 0x000000050a18bc24 */ /* 0x000fe2000f8e021b */
[----:B------:R-:W2:Y:S02]  /*0bc0*/  @!P3 LDC.64 R12, c[0x0][0x380] ;  /* 0x0000e000ff0cbb82 */ /* 0x000ea40000000a00 */
[----:B------:R-:W-:Y:S02]  /*0bd0*/  @!P4 LEA.HI.X.SX32 R26, R22, R9, 0x1, P5 ;  /* 0x00000009161ac211 */ /* 0x000fe400028f0eff */
[----:B------:R-:W-:-:S04]  /*0be0*/  @!P2 IMAD R25, R10, UR5, R25 ;  /* 0x000000050a19ac24 */ /* 0x000fc8000f8e0219 */
[----:B------:R-:W3:Y:S01]  /*0bf0*/  @!P2 LDC.64 R14, c[0x0][0x380] ;  /* 0x0000e000ff0eab82 */ /* 0x000ee20000000a00 */
[----:B-1----:R-:W-:-:S04]  /*0c00*/  @!P4 LEA R22, P5, R23, R16, 0x2 ;  /* 0x000000101716c211 */ /* 0x002fc800078a10ff */
[----:B------:R-:W-:Y:S02]  /*0c10*/  @!P4 LEA.HI.X R23, R23, R17, R26, 0x2, P5 ;  /* 0x000000111717c211 */ /* 0x000fe400028f141a */
[----:B------:R-:W-:Y:S01]  /*0c20*/  @!P3 IADD3 R26, P5, PT, R4, R24, RZ ;  /* 0x00000018041ab210 */ /* 0x000fe20007fbe0ff */
[----:B------:R-:W1:Y:S03]  /*0c30*/  @!P1 LDC.64 R16, c[0x0][0x380] ;  /* 0x0000e000ff109b82 */ /* 0x000e660000000a00 */
[----:B------:R-:W-:Y:S01]  /*0c40*/  @!P3 LEA.HI.X.SX32 R24, R24, R9, 0x1, P5 ;  /* 0x000000091818b211 */ /* 0x000fe200028f0eff */
[----:B0-----:R-:W4:Y:S01]  /*0c50*/  @!P4 LDG.E R23, desc[UR6][R22.64] ;  /* 0x000000061617c981 */ /* 0x001f22000c1e1900 */
[----:B--2---:R-:W-:-:S04]  /*0c60*/  @!P3 LEA R12, P5, R26, R12, 0x2 ;  /* 0x0000000c1a0cb211 */ /* 0x004fc800078a10ff */
[----:B------:R-:W-:Y:S02]  /*0c70*/  @!P3 LEA.HI.X R13, R26, R13, R24, 0x2, P5 ;  /* 0x0000000d1a0db211 */ /* 0x000fe400028f1418 */
[----:B------:R-:W-:-:S04]  /*0c80*/  @!P2 IADD3 R24, P5, PT, R4, R25, RZ ;  /* 0x000000190418a210 */ /* 0x000fc80007fbe0ff */
[----:B------:R-:W-:Y:S01]  /*0c90*/  @!P2 LEA.HI.X.SX32 R25, R25, R9, 0x1, P5 ;  /* 0x000000091919a211 */ /* 0x000fe200028f0eff */
[----:B------:R-:W2:Y:S01]  /*0ca0*/  @!P3 LDG.E R13, desc[UR6][R12.64] ;  /* 0x000000060c0db981 */ /* 0x000ea2000c1e1900 */
[----:B---3--:R-:W-:-:S04]  /*0cb0*/  @!P2 LEA R14, P5, R24, R14, 0x2 ;  /* 0x0000000e180ea211 */ /* 0x008fc800078a10ff */
[----:B------:R-:W-:Y:S02]  /*0cc0*/  @!P2 LEA.HI.X R15, R24, R15, R25, 0x2, P5 ;  /* 0x0000000f180fa211 */ /* 0x000fe400028f1419 */
[----:B------:R-:W-:-:S04]  /*0cd0*/  @!P1 IADD3 R24, P5, PT, R4, R21, RZ ;  /* 0x0000001504189210 */ /* 0x000fc80007fbe0ff */
[----:B------:R-:W-:Y:S01]  /*0ce0*/  @!P1 LEA.HI.X.SX32 R21, R21, R9, 0x1, P5 ;  /* 0x0000000915159211 */ /* 0x000fe200028f0eff */
[----:B------:R-:W3:Y:S01]  /*0cf0*/  @!P2 LDG.E R15, desc[UR6][R14.64] ;  /* 0x000000060e0fa981 */ /* 0x000ee2000c1e1900 */
[----:B-1----:R-:W-:-:S04]  /*0d00*/  @!P1 LEA R16, P5, R24, R16, 0x2 ;  /* 0x0000001018109211 */ /* 0x002fc800078a10ff */
[----:B------:R-:W-:-:S06]  /*0d10*/  @!P1 LEA.HI.X R17, R24, R17, R21, 0x2, P5 ;  /* 0x0000001118119211 */ /* 0x000fcc00028f1415 */
[----:B------:R-:W5:Y:S01]  /*0d20*/  @!P1 LDG.E R17, desc[UR6][R16.64] ;  /* 0x0000000610119981 */ /* 0x000f62000c1e1900 */
[----:B------:R-:W-:Y:S01]  /*0d30*/  VIADD R19, R19, 0x4 ;  /* 0x0000000413137836 */ /* 0x000fe20000000000 */
[----:B----4-:R-:W-:-:S04]  /*0d40*/  @!P4 FMNMX R2, R2, R23, !PT ;  /* 0x000000170202c209 */ /* 0x010fc80007800000 */
[----:B--2---:R-:W-:-:S04]  /*0d50*/  @!P3 FMNMX R2, R2, R13, !PT ;  /* 0x0000000d0202b209 */ /* 0x004fc80007800000 */
[----:B---3--:R-:W-:-:S04]  /*0d60*/  @!P2 FMNMX R2, R2, R15, !PT ;  /* 0x0000000f0202a209 */ /* 0x008fc80007800000 */
[----:B-----5:R-:W-:-:S07]  /*0d70*/  @!P1 FMNMX R2, R2, R17, !PT ;  /* 0x0000001102029209 */ /* 0x020fce0007800000 */
.L_x_18:
[----:B------:R-:W-:Y:S05]  /*0d80*/  @!P0 BRA `(.L_x_17) ;  /* 0x0000000000b08947 */ /* 0x000fea0003800000 */
[----:B------:R-:W1:Y:S01]  /*0d90*/  LDCU UR5, c[0x0][0x398] ;  /* 0x00007300ff0577ac */ /* 0x000e620008000800 */
[----:B------:R-:W-:Y:S01]  /*0da0*/  ISETP.NE.AND P0, PT, R7, 0x1, PT ;  /* 0x000000010700780c */ /* 0x000fe20003f05270 */
[----:B-1----:R-:W-:-:S12]  /*0db0*/  ULOP3.LUT UP1, URZ, UR5, 0x1, URZ, 0xc0, !UPT ;  /* 0x0000000105ff7892 */ /* 0x002fd8000f82c0ff */
[----:B------:R-:W-:Y:S05]  /*0dc0*/  @!P0 BRA `(.L_x_19) ;  /* 0x0000000000608947 */ /* 0x000fea0003800000 */
[----:B------:R-:W1:Y:S01]  /*0dd0*/  LDCU UR5, c[0x0][0x394] ;  /* 0x00007280ff0577ac */ /* 0x000e620008000800 */
[----:B------:R-:W-:-:S04]  /*0de0*/  IMAD R21, R20, R11, R19 ;  /* 0x0000000b14157224 */ /* 0x000fc800078e0213 */
[----:B------:R-:W-:Y:S01]  /*0df0*/  VIADD R17, R21, 0x1 ;  /* 0x0000000115117836 */ /* 0x000fe20000000000 */
[----:B------:R-:W-:-:S04]  /*0e00*/  VIMNMX R12, PT, PT, R10, R21, !PT ;  /* 0x000000150a0c7248 */ /* 0x000fc80007fe0100 */
[----:B-1----:R-:W-:Y:S02]  /*0e10*/  ISETP.GE.AND P0, PT, R12, UR5, PT ;  /* 0x000000050c007c0c */ /* 0x002fe4000bf06270 */
[----:B------:R-:W-:-:S04]  /*0e20*/  VIMNMX R12, PT, PT, R10, R17, !PT ;  /* 0x000000110a0c7248 */ /* 0x000fc80007fe0100 */
[----:B------:R-:W-:-:S07]  /*0e30*/  ISETP.GE.AND P1, PT, R12, UR5, PT ;  /* 0x000000050c007c0c */ /* 0x000fce000bf26270 */
[----:B------:R-:W1:Y:S01]  /*0e40*/  @!P0 LDC.64 R12, c[0x0][0x380] ;  /* 0x0000e000ff0c8b82 */ /* 0x000e620000000a00 */
[----:B------:R-:W-:-:S05]  /*0e50*/  @!P0 IMAD R16, R10, UR5, R21 ;  /* 0x000000050a108c24 */ /* 0x000fca000f8e0215 */
[----:B------:R-:W-:Y:S01]  /*0e60*/  @!P0 IADD3 R21, P2, PT, R4, R16, RZ ;  /* 0x0000001004158210 */ /* 0x000fe20007f5e0ff */
[----:B------:R-:W-:Y:S01]  /*0e70*/  @!P1 IMAD R17, R10, UR5, R17 ;  /* 0x000000050a119c24 */ /* 0x000fe2000f8e0211 */
[----:B------:R-:W2:Y:S02]  /*0e80*/  @!P1 LDC.64 R14, c[0x0][0x380] ;  /* 0x0000e000ff0e9b82 */ /* 0x000ea40000000a00 */
[----:B------:R-:W-:Y:S02]  /*0e90*/  @!P0 LEA.HI.X.SX32 R22, R16, R9, 0x1, P2 ;  /* 0x0000000910168211 */ /* 0x000fe400010f0eff */
[----:B------:R-:W-:-:S04]  /*0ea0*/  @!P1 IADD3 R16, P3, PT, R4, R17, RZ ;  /* 0x0000001104109210 */ /* 0x000fc80007f7e0ff */
[----:B------:R-:W-:Y:S02]  /*0eb0*/  @!P1 LEA.HI.X.SX32 R17, R17, R9, 0x1, P3 ;  /* 0x0000000911119211 */ /* 0x000fe400018f0eff */
[----:B-1----:R-:W-:-:S04]  /*0ec0*/  @!P0 LEA R12, P2, R21, R12, 0x2 ;  /* 0x0000000c150c8211 */ /* 0x002fc800078410ff */
[----:B------:R-:W-:Y:S02]  /*0ed0*/  @!P0 LEA.HI.X R13, R21, R13, R22, 0x2, P2 ;  /* 0x0000000d150d8211 */ /* 0x000fe400010f1416 */
[----:B--2---:R-:W-:-:S04]  /*0ee0*/  @!P1 LEA R14, P2, R16, R14, 0x2 ;  /* 0x0000000e100e9211 */ /* 0x004fc800078410ff */
[----:B0-----:R-:W2:Y:S01]  /*0ef0*/  @!P0 LDG.E R13, desc[UR6][R12.64] ;  /* 0x000000060c0d8981 */ /* 0x001ea2000c1e1900 */
[----:B------:R-:W-:-:S06]  /*0f00*/  @!P1 LEA.HI.X R15, R16, R15, R17, 0x2, P2 ;  /* 0x0000000f100f9211 */ /* 0x000fcc00010f1411 */
[----:B------:R-:W3:Y:S01]  /*0f10*/  @!P1 LDG.E R15, desc[UR6][R14.64] ;  /* 0x000000060e0f9981 */ /* 0x000ee2000c1e1900 */
[----:B------:R-:W-:Y:S01]  /*0f20*/  VIADD R19, R19, 0x2 ;  /* 0x0000000213137836 */ /* 0x000fe20000000000 */
[----:B--2---:R-:W-:-:S04]  /*0f30*/  @!P0 FMNMX R2, R2, R13, !PT ;  /* 0x0000000d02028209 */ /* 0x004fc80007800000 */
[----:B---3--:R-:W-:-:S07]  /*0f40*/  @!P1 FMNMX R2, R2, R15, !PT ;  /* 0x0000000f02029209 */ /* 0x008fce0007800000 */
.L_x_19:
[----:B------:R-:W-:Y:S05]  /*0f50*/  BRA.U !UP1, `(.L_x_17) ;  /* 0x00000001093c7547 */ /* 0x000fea000b800000 */
[----:B------:R-:W1:Y:S01]  /*0f60*/  LDCU UR5, c[0x0][0x394] ;  /* 0x00007280ff0577ac */ /* 0x000e620008000800 */
[----:B------:R-:W-:Y:S01]  /*0f70*/  IMAD R11, R20, R11, R19 ;  /* 0x0000000b140b7224 */ /* 0x000fe200078e0213 */
[----:B------:R-:W-:Y:S04]  /*0f80*/  BSSY.RECONVERGENT B0, `(.L_x_17) ;  /* 0x000000c000007945 */ /* 0x000fe80003800200 */
[----:B------:R-:W-:-:S04]  /*0f90*/  VIMNMX R12, PT, PT, R10, R11, !PT ;  /* 0x0000000b0a0c7248 */ /* 0x000fc80007fe0100 */
[----:B-1----:R-:W-:-:S13]  /*0fa0*/  ISETP.GE.AND P0, PT, R12, UR5, PT ;  /* 0x000000050c007c0c */ /* 0x002fda000bf06270 */
[----:B------:R-:W-:Y:S05]  /*0fb0*/  @P0 BRA `(.L_x_20) ;  /* 0x0000000000200947 */ /* 0x000fea0003800000 */
[----:B------:R-:W1:Y:S01]  /*0fc0*/  LDCU.64 UR8, c[0x0][0x380] ;  /* 0x00007000ff0877ac */ /* 0x000e620008000a00 */
[----:B------:R-:W-:-:S05]  /*0fd0*/  IMAD R10, R10, UR5, R11 ;  /* 0x000000050a0a7c24 */ /* 0x000fca000f8e020b */
[----:B------:R-:W-:-:S04]  /*0fe0*/  IADD3 R11, P0, PT, R4, R10, RZ ;  /* 0x0000000a040b7210 */ /* 0x000fc80007f1e0ff */
[----:B------:R-:W-:Y:S02]  /*0ff0*/  LEA.HI.X.SX32 R12, R10, R9, 0x1, P0 ;  /* 0x000000090a0c7211 */ /* 0x000fe400000f0eff */
[----:B-1----:R-:W-:-:S04]  /*1000*/  LEA R10, P0, R11, UR8, 0x2 ;  /* 0x000000080b0a7c11 */ /* 0x002fc8000f8010ff */
[----:B------:R-:W-:-:S06]  /*1010*/  LEA.HI.X R11, R11, UR9, R12, 0x2, P0 ;  /* 0x000000090b0b7c11 */ /* 0x000fcc00080f140c */
[----:B0-----:R-:W2:Y:S02]  /*1020*/  LDG.E R11, desc[UR6][R10.64] ;  /* 0x000000060a0b7981 */ /* 0x001ea4000c1e1900 */
[----:B--2---:R-:W-:-:S07]  /*1030*/  FMNMX R2, R2, R11, !PT ;  /* 0x0000000b02027209 */ /* 0x004fce0007800000 */
.L_x_20:
[----:B0-----:R-:W-:Y:S05]  /*1040*/  BSYNC.RECONVERGENT B0 ;  /* 0x0000000000007941 */ /* 0x001fea0003800200 */
.L_x_17:
[----:B------:R-:W-:Y:S05]  /*1050*/  BRA.U UP0, `(.L_x_21) ;  /* 0xfffffff100e07547 */ /* 0x000fea000b83ffff */
.L_x_14:
[----:B------:R-:W1:Y:S01]  /*1060*/  LDCU.64 UR8, c[0x0][0x388] ;  /* 0x00007100ff0877ac */ /* 0x000e620008000a00 */
[----:B------:R-:W-:-:S05]  /*1070*/  IMAD R0, R3, R0, R20 ;  /* 0x0000000003007224 */ /* 0x000fca00078e0214 */
[----:B------:R-:W-:-:S04]  /*1080*/  IADD3 R5, P0, PT, R5, R0, RZ ;  /* 0x0000000005057210 */ /* 0x000fc80007f1e0ff */
[----:B------:R-:W-:Y:S02]  /*1090*/  LEA.HI.X.SX32 R0, R0, RZ, 0x1, P0 ;  /* 0x000000ff00007211 */ /* 0x000fe400000f0eff */
[----:B-1----:R-:W-:-:S04]  /*10a0*/  LEA R4, P0, R5, UR8, 0x2 ;  /* 0x0000000805047c11 */ /* 0x002fc8000f8010ff */
[----:B------:R-:W-:-:S05]  /*10b0*/  LEA.HI.X R5, R5, UR9, R0, 0x2, P0 ;  /* 0x0000000905057c11 */ /* 0x000fca00080f1400 */
[----:B0-----:R-:W-:Y:S01]  /*10c0*/  STG.E desc[UR6][R4.64], R2 ;  /* 0x0000000204007986 */ /* 0x001fe2000c101906 */
[----:B------:R-:W-:Y:S05]  /*10d0*/  EXIT ;  /* 0x000000000000794d */ /* 0x000fea0003800000 */
.L_x_22:
        /* <DEDUP_REMOVED lines=10> */
.L_x_37:


//--------------------- .text._Z4tanhPfi          --------------------------
	.section	.text._Z4tanhPfi,"ax",@progbits
	.align	128
        .global         _Z4tanhPfi
        .type           _Z4tanhPfi,@function
        .size           _Z4tanhPfi,(.L_x_38 - _Z4tanhPfi)
        .other          _Z4tanhPfi,@"STO_CUDA_ENTRY STV_DEFAULT"
_Z4tanhPfi:
.text._Z4tanhPfi:
[----:B------:R-:W-:Y:S01]  /*0000*/  LDC R1, c[0x0][0x37c] ;  /* 0x0000df00ff017b82 */ /* 0x000fe20000000800 */
[----:B------:R-:W0:Y:S07]  /*0010*/  S2R R0, SR_TID.X ;  /* 0x0000000000007919 */ /* 0x000e2e0000002100 */
[----:B------:R-:W0:Y:S01]  /*0020*/  S2UR UR4, SR_CTAID.X ;  /* 0x00000000000479c3 */ /* 0x000e220000002500 */
[----:B------:R-:W1:Y:S07]  /*0030*/  LDCU UR5, c[0x0][0x388] ;  /* 0x00007100ff0577ac */ /* 0x000e6e0008000800 */
[----:B------:R-:W0:Y:S02]  /*0040*/  LDC R5, c[0x0][0x360] ;  /* 0x0000d800ff057b82 */ /* 0x000e240000000800 */
[----:B0-----:R-:W-:-:S05]  /*0050*/  IMAD R5, R5, UR4, R0 ;  /* 0x0000000405057c24 */ /* 0x001fca000f8e0200 */
[----:B-1----:R-:W-:-:S13]  /*0060*/  ISETP.GE.AND P0, PT, R5, UR5, PT ;  /* 0x0000000505007c0c */ /* 0x002fda000bf06270 */
[----:B------:R-:W-:Y:S05]  /*0070*/  @P0 EXIT ;  /* 0x000000000000094d */ /* 0x000fea0003800000 */
[----:B------:R-:W0:Y:S01]  /*0080*/  LDC.64 R2, c[0x0][0x380] ;  /* 0x0000e000ff027b82 */ /* 0x000e220000000a00 */
[----:B------:R-:W1:Y:S01]  /*0090*/  LDCU.64 UR4, c[0x0][0x358] ;  /* 0x00006b00ff0477ac */ /* 0x000e620008000a00 */
[----:B0-----:R-:W-:-:S05]  /*00a0*/  IMAD.WIDE R2, R5, 0x4, R2 ;  /* 0x0000000405027825 */ /* 0x001fca00078e0202 */
[----:B-1----:R-:W2:Y:S01]  /*00b0*/  LDG.E R4, desc[UR4][R2.64] ;  /* 0x0000000402047981 */ /* 0x002ea2000c1e1900 */
[----:B------:R-:W-:Y:S01]  /*00c0*/  HFMA2 R8, -RZ, RZ, 1.125, -9232 ;  /* 0x3c80f082ff087431 */ /* 0x000fe200000001ff */
[----:B------:R-:W-:Y:S01]  /*00d0*/  MOV R6, 0x3f800000 ;  /* 0x3f80000000067802 */ /* 0x000fe20000000f00 */
[C---:B--2---:R-:W-:Y:S01]  /*00e0*/  FMUL R0, |R4|.reuse, 2.8853900432586669922 ;  /* 0x4038aa3b04007820 */ /* 0x044fe20000400200 */
[C---:B------:R-:W-:Y:S01]  /*00f0*/  FMUL R9, R4.reuse, R4 ;  /* 0x0000000404097220 */ /* 0x040fe20000400000 */
[C---:B------:R-:W-:Y:S02]  /*0100*/  FSETP.GE.AND P1, PT, |R4|.reuse, 0.60000002384185791016, PT ;  /* 0x3f19999a0400780b */ /* 0x040fe40003f26200 */
[----:B------:R-:W-:Y:S01]  /*0110*/  FSETP.GE.AND P0, PT, |R4|, 9.010913848876953125, PT ;  /* 0x41102cb40400780b */ /* 0x000fe20003f06200 */
[C---:B------:R-:W-:Y:S01]  /*0120*/  FFMA R8, R9.reuse, R8, -0.052303962409496307373 ;  /* 0xbd563cae09087423 */ /* 0x040fe20000000008 */
[----:B------:R-:W0:Y:S03]  /*0130*/  MUFU.EX2 R0, R0 ;  /* 0x0000000000007308 */ /* 0x000e260000000800 */
[----:B------:R-:W-:Y:S01]  /*0140*/  FFMA R8, R9, R8, 0.1331529766321182251 ;  /* 0x3e08594109087423 */ /* 0x000fe20000000008 */
[----:B0-----:R-:W-:-:S03]  /*0150*/  FADD R5, R0, 1 ;  /* 0x3f80000000057421 */ /* 0x001fc60000000000 */
[----:B------:R-:W-:-:S04]  /*0160*/  FFMA R0, R9, R8, -0.33332768082618713379 ;  /* 0xbeaaa9ed09007423 */ /* 0x000fc80000000008 */
[----:B------:R-:W-:Y:S01]  /*0170*/  FFMA R9, R9, R0, RZ ;  /* 0x0000000009097223 */ /* 0x000fe200000000ff */
[----:B------:R-:W0:Y:S02]  /*0180*/  MUFU.RCP R5, R5 ;  /* 0x0000000500057308 */ /* 0x000e240000001000 */
[----:B0-----:R-:W-:-:S05]  /*0190*/  FFMA R6, R5, -2, R6 ;  /* 0xc000000005067823 */ /* 0x001fca0000000006 */
[----:B------:R-:W-:-:S04]  /*01a0*/  FSEL R7, R6, 1, !P0 ;  /* 0x3f80000006077808 */ /* 0x000fc80004000000 */
[--C-:B------:R-:W-:Y:S01]  /*01b0*/  LOP3.LUT R7, R7, 0x80000000, R4.reuse, 0xb8, !PT ;  /* 0x8000000007077812 */ /* 0x100fe200078eb804 */
[----:B------:R-:W-:-:S05]  /*01c0*/  @!P1 FFMA R7, R4, R9, R4 ;  /* 0x0000000904079223 */ /* 0x000fca0000000004 */
[----:B------:R-:W-:Y:S01]  /*01d0*/  STG.E desc[UR4][R2.64], R7 ;  /* 0x0000000702007986 */ /* 0x000fe2000c101904 */
[----:B------:R-:W-:Y:S05]  /*01e0*/  EXIT ;  /* 0x000000000000794d */ /* 0x000fea0003800000 */
.L_x_23:
        /* <DEDUP_REMOVED lines=9> */
.L_x_38:


//--------------------- .text._Z4reluPfS_i        --------------------------
	.section	.text._Z4reluPfS_i,"ax",@progbits
	.align	128
        .global         _Z4reluPfS_i
        .type           _Z4reluPfS_i,@function
        .size           _Z4reluPfS_i,(.L_x_39 - _Z4reluPfS_i)
        .other          _Z4reluPfS_i,@"STO_CUDA_ENTRY STV_DEFAULT"
_Z4reluPfS_i:
.text._Z4reluPfS_i:
        /* <DEDUP_REMOVED lines=9> */
[----:B------:R-:W1:Y:S07]  /*0090*/  LDCU.64 UR4, c[0x0][0x358] ;  /* 0x00006b00ff0477ac */ /* 0x000e6e0008000a00 */
[----:B------:R-:W2:Y:S01]  /*00a0*/  LDC.64 R4, c[0x0][0x388] ;  /* 0x0000e200ff047b82 */ /* 0x000ea20000000a00 */
[----:B0-----:R-:W-:-:S06]  /*00b0*/  IMAD.WIDE R2, R7, 0x4, R2 ;  /* 0x0000000407027825 */ /* 0x001fcc00078e0202 */
[----:B-1----:R-:W3:Y:S01]  /*00c0*/  LDG.E R2, desc[UR4][R2.64] ;  /* 0x0000000402027981 */ /* 0x002ee2000c1e1900 */
[----:B--2---:R-:W-:Y:S01]  /*00d0*/  IMAD.WIDE R4, R7, 0x4, R4 ;  /* 0x0000000407047825 */ /* 0x004fe200078e0204 */
[----:B---3--:R-:W-:-:S05]  /*00e0*/  FMNMX R7, RZ, R2, !PT ;  /* 0x00000002ff077209 */ /* 0x008fca0007800000 */
[----:B------:R-:W-:Y:S01]  /*00f0*/  STG.E desc[UR4][R4.64], R7 ;  /* 0x0000000704007986 */ /* 0x000fe2000c101904 */
[----:B------:R-:W-:Y:S05]  /*0100*/  EXIT ;  /* 0x000000000000794d */ /* 0x000fea0003800000 */
.L_x_24:
        /* <DEDUP_REMOVED lines=15> */
.L_x_39:


//--------------------- .text._Z9conv_cudaPKfS0_Pfiiii --------------------------
	.section	.text._Z9conv_cudaPKfS0_Pfiiii,"ax",@progbits
	.align	128
        .global         _Z9conv_cudaPKfS0_Pfiiii
        .type           _Z9conv_cudaPKfS0_Pfiiii,@function
        .size           _Z9conv_cudaPKfS0_Pfiiii,(.L_x_40 - _Z9conv_cudaPKfS0_Pfiiii)
        .other          _Z9conv_cudaPKfS0_Pfiiii,@"STO_CUDA_ENTRY STV_DEFAULT"
_Z9conv_cudaPKfS0_Pfiiii:
.text._Z9conv_cudaPKfS0_Pfiiii:
[----:B------:R-:W-:Y:S01]  /*0000*/  LDC R1, c[0x0][0x37c] ;  /* 0x0000df00ff017b82 */ /* 0x000fe20000000800 */
[----:B------:R-:W0:Y:S07]  /*0010*/  S2R R3, SR_TID.X ;  /* 0x0000000000037919 */ /* 0x000e2e0000002100 */
[----:B------:R-:W0:Y:S01]  /*0020*/  LDC R0, c[0x0][0x360] ;  /* 0x0000d800ff007b82 */ /* 0x000e220000000800 */
[----:B------:R-:W1:Y:S01]  /*0030*/  LDCU.64 UR4, c[0x0][0x3a0] ;  /* 0x00007400ff0477ac */ /* 0x000e620008000a00 */
[----:B------:R-:W2:Y:S01]  /*0040*/  S2R R2, SR_TID.Y ;  /* 0x0000000000027919 */ /* 0x000ea20000002200 */
[----:B------:R-:W3:Y:S01]  /*0050*/  LDCU UR9, c[0x0][0x39c] ;  /* 0x00007380ff0977ac */ /* 0x000ee20008000800 */
[----:B------:R-:W4:Y:S04]  /*0060*/  S2R R5, SR_TID.Z ;  /* 0x0000000000057919 */ /* 0x000f280000002300 */
[----:B------:R-:W2:Y:S08]  /*0070*/  LDC R7, c[0x0][0x364] ;  /* 0x0000d900ff077b82 */ /* 0x000eb00000000800 */
[----:B------:R-:W0:Y:S01]  /*0080*/  S2UR UR6, SR_CTAID.X ;  /* 0x00000000000679c3 */ /* 0x000e220000002500 */
[----:B-1----:R-:W-:-:S02]  /*0090*/  UMOV UR11, UR5 ;  /* 0x00000005000b7c82 */ /* 0x002fc40008000000 */
[----:B------:R-:W-:-:S05]  /*00a0*/  UIADD3 UR5, UPT, UPT, UR4, -UR11, URZ ;  /* 0x8000000b04057290 */ /* 0x000fca000fffe0ff */
[----:B------:R-:W2:Y:S08]  /*00b0*/  S2UR UR7, SR_CTAID.Y ;  /* 0x00000000000779c3 */ /* 0x000eb00000002600 */
[----:B------:R-:W4:Y:S08]  /*00c0*/  S2UR UR8, SR_CTAID.Z ;  /* 0x00000000000879c3 */ /* 0x000f300000002700 */
[----:B------:R-:W4:Y:S01]  /*00d0*/  LDC R6, c[0x0][0x368] ;  /* 0x0000da00ff067b82 */ /* 0x000f220000000800 */
[----:B0-----:R-:W-:-:S02]  /*00e0*/  IMAD R0, R0, UR6, R3 ;  /* 0x0000000600007c24 */ /* 0x001fc4000f8e0203 */
[----:B--2---:R-:W-:-:S05]  /*00f0*/  IMAD R7, R7, UR7, R2 ;  /* 0x0000000707077c24 */ /* 0x004fca000f8e0202 */
[----:B------:R-:W-:Y:S01]  /*0100*/  VIMNMX R2, PT, PT, R0, R7, !PT ;  /* 0x0000000700027248 */ /* 0x000fe20007fe0100 */
[----:B----4-:R-:W-:-:S05]  /*0110*/  IMAD R6, R6, UR8, R5 ;  /* 0x0000000806067c24 */ /* 0x010fca000f8e0205 */
[----:B---3--:R-:W-:-:S04]  /*0120*/  ISETP.GE.AND P0, PT, R6, UR9, PT ;  /* 0x0000000906007c0c */ /* 0x008fc8000bf06270 */
[----:B------:R-:W-:-:S13]  /*0130*/  ISETP.GT.OR P0, PT, R2, UR5, P0 ;  /* 0x0000000502007c0c */ /* 0x000fda0008704670 */
[----:B------:R-:W-:Y:S05]  /*0140*/  @P0 EXIT ;  /* 0x000000000000094d */ /* 0x000fea0003800000 */
[----:B------:R-:W0:Y:S01]  /*0150*/  LDCU UR4, c[0x0][0x398] ;  /* 0x00007300ff0477ac */ /* 0x000e220008000800 */
[----:B------:R-:W-:Y:S01]  /*0160*/  HFMA2 R8, -RZ, RZ, 0, 0 ;  /* 0x00000000ff087431 */ /* 0x000fe200000001ff */
[----:B------:R-:W-:Y:S01]  /*0170*/  UISETP.GE.AND UP0, UPT, UR11, 0x1, UPT ;  /* 0x000000010b00788c */ /* 0x000fe2000bf06270 */
[----:B------:R-:W1:Y:S03]  /*0180*/  LDCU.64 UR12, c[0x0][0x358] ;  /* 0x00006b00ff0c77ac */ /* 0x000e660008000a00 */
[----:B0-----:R-:W-:-:S09]  /*0190*/  UISETP.LT.OR UP0, UPT, UR4, 0x1, !UP0 ;  /* 0x000000010400788c */ /* 0x001fd2000c701670 */
[----:B-1----:R-:W-:Y:S05]  /*01a0*/  BRA.U UP0, `(.L_x_25) ;  /* 0x0000000900547547 */ /* 0x002fea000b800000 */
[----:B------:R-:W-:Y:S01]  /*01b0*/  MOV R8, RZ ;  /* 0x000000ff00087202 */ /* 0x000fe20000000f00 */
[----:B------:R-:W-:Y:S02]  /*01c0*/  ULOP3.LUT UR8, UR11, 0x7, URZ, 0xc0, !UPT ;  /* 0x000000070b087892 */ /* 0x000fe4000f8ec0ff */
[----:B------:R-:W-:Y:S01]  /*01d0*/  ULOP3.LUT UR6, UR11, 0x7ffffff8, URZ, 0xc0, !UPT ;  /* 0x7ffffff80b067892 */ /* 0x000fe2000f8ec0ff */
[----:B------:R-:W-:-:S11]  /*01e0*/  UMOV UR4, URZ ;  /* 0x000000ff00047c82 */ /* 0x000fd60008000000 */
.L_x_33:
[----:B------:R-:W0:Y:S01]  /*01f0*/  LDC R3, c[0x0][0x398] ;  /* 0x0000e600ff037b82 */ /* 0x000e220000000800 */
[----:B------:R-:W-:Y:S01]  /*0200*/  UMOV UR7, UR4 ;  /* 0x0000000400077c82 */ /* 0x000fe20008000000 */
[----:B------:R-:W-:Y:S02]  /*0210*/  IMAD.MOV.U32 R10, RZ, RZ, RZ ;  /* 0x000000ffff0a7224 */ /* 0x000fe400078e00ff */
[----:B0-----:R-:W-:Y:S01]  /*0220*/  IMAD R9, R6, R3, UR4 ;  /* 0x0000000406097e24 */ /* 0x001fe2000f8e0203 */
[----:B------:R-:W-:-:S06]  /*0230*/  UIADD3 UR4, UPT, UPT, UR4, 0x1, URZ ;  /* 0x0000000104047890 */ /* 0x000fcc000fffe0ff */
[----:B------:R-:W-:-:S13]  /*0240*/  ISETP.NE.AND P0, PT, R3, UR4, PT ;  /* 0x0000000403007c0c */ /* 0x000fda000bf05270 */
.L_x_32:
[----:B------:R-:W0:Y:S01]  /*0250*/  LDCU.64 UR10, c[0x0][0x3a0] ;  /* 0x00007400ff0a77ac */ /* 0x000e220008000a00 */
[----:B------:R-:W-:Y:S01]  /*0260*/  IADD3 R11, PT, PT, R7, R10, RZ ;  /* 0x0000000a070b7210 */ /* 0x000fe20007ffe0ff */
[----:B------:R-:W-:Y:S01]  /*0270*/  HFMA2 R3, -RZ, RZ, 0, 0 ;  /* 0x00000000ff037431 */ /* 0x000fe200000001ff */
[----:B0-----:R-:W-:Y:S02]  /*0280*/  UISETP.GE.U32.AND UP0, UPT, UR11, 0x8, UPT ;  /* 0x000000080b00788c */ /* 0x001fe4000bf06070 */
[----:B------:R-:W-:Y:S01]  /*0290*/  IMAD R12, R9, UR11, R10 ;  /* 0x0000000b090c7c24 */ /* 0x000fe2000f8e020a */
[----:B------:R-:W-:Y:S01]  /*02a0*/  IADD3 R10, PT, PT, R10, 0x1, RZ ;  /* 0x000000010a0a7810 */ /* 0x000fe20007ffe0ff */
[----:B------:R-:W-:-:S03]  /*02b0*/  IMAD.U32 R14, RZ, RZ, UR10 ;  /* 0x0000000aff0e7e24 */ /* 0x000fc6000f8e00ff */
[----:B------:R-:W-:Y:S01]  /*02c0*/  ISETP.NE.AND P1, PT, R10, UR11, PT ;  /* 0x0000000b0a007c0c */ /* 0x000fe2000bf25270 */
[----:B------:R-:W-:Y:S01]  /*02d0*/  IMAD R13, R14, UR7, R11 ;  /* 0x000000070e0d7c24 */ /* 0x000fe2000f8e020b */
[----:B------:R-:W-:Y:S11]  /*02e0*/  BRA.U !UP0, `(.L_x_26) ;  /* 0x0000000108d87547 */ /* 0x000ff6000b800000 */
[----:B------:R-:W-:Y:S01]  /*02f0*/  MOV R15, RZ ;  /* 0x000000ff000f7202 */ /* 0x000fe20000000f00 */
[----:B------:R-:W0:Y:S06]  /*0300*/  LDCU.64 UR10, c[0x0][0x3a0] ;  /* 0x00007400ff0a77ac */ /* 0x000e2c0008000a00 */
.L_x_27:
[----:B------:R-:W1:Y:S01]  /*0310*/  LDC.64 R4, c[0x0][0x380] ;  /* 0x0000e000ff047b82 */ /* 0x000e620000000a00 */
[----:B------:R-:W-:Y:S01]  /*0320*/  IMAD.IADD R16, R0, 0x1, R15 ;  /* 0x0000000100107824 */ /* 0x000fe200078e020f */
[----:B0-----:R-:W-:-:S04]  /*0330*/  MOV R14, UR10 ;  /* 0x0000000a000e7c02 */ /* 0x001fc80008000f00 */
[----:B------:R-:W-:Y:S02]  /*0340*/  VIMNMX R17, PT, PT, R11, R16, !PT ;  /* 0x000000100b117248 */ /* 0x000fe40007fe0100 */
[----:B------:R-:W0:Y:S01]  /*0350*/  LDC.64 R2, c[0x0][0x388] ;  /* 0x0000e200ff027b82 */ /* 0x000e220000000a00 */
[----:B------:R-:W-:Y:S02]  /*0360*/  VIADDMNMX R19, R16, 0x1, R11, !PT ;  /* 0x0000000110137846 */ /* 0x000fe4000780010b */
[-C--:B------:R-:W-:Y:S01]  /*0370*/  ISETP.GE.AND P5, PT, R17, R14.reuse, PT ;  /* 0x0000000e1100720c */ /* 0x080fe20003fa6270 */
[-C--:B------:R-:W-:Y:S01]  /*0380*/  IMAD R17, R13, R14.reuse, R16 ;  /* 0x0000000e0d117224 */ /* 0x080fe200078e0210 */
[----:B------:R-:W-:Y:S01]  /*0390*/  ISETP.GE.AND P6, PT, R19, R14, PT ;  /* 0x0000000e1300720c */ /* 0x000fe20003fc6270 */
[----:B------:R-:W-:Y:S01]  /*03a0*/  IMAD R19, R12, UR11, R15 ;  /* 0x0000000b0c137c24 */ /* 0x000fe2000f8e020f */
[----:B------:R-:W-:-:S04]  /*03b0*/  VIADDMNMX R21, R16, 0x2, R11, !PT ;  /* 0x0000000210157846 */ /* 0x000fc8000780010b */
[----:B------:R-:W-:Y:S01]  /*03c0*/  ISETP.GE.AND P2, PT, R21, R14, PT ;  /* 0x0000000e1500720c */ /* 0x000fe20003f46270 */
[----:B-1----:R-:W-:-:S05]  /*03d0*/  IMAD.WIDE R4, R17, 0x4, R4 ;  /* 0x0000000411047825 */ /* 0x002fca00078e0204 */
[----:B------:R-:W2:Y:S01]  /*03e0*/  @!P5 LDG.E R17, desc[UR12][R4.64] ;  /* 0x0000000c0411d981 */ /* 0x000ea2000c1e1900 */
[----:B0-----:R-:W-:-:S06]  /*03f0*/  IMAD.WIDE R2, R19, 0x4, R2 ;  /* 0x0000000413027825 */ /* 0x001fcc00078e0202 */
[----:B------:R-:W3:Y:S04]  /*0400*/  @!P2 LDG.E R21, desc[UR12][R4.64+0x8] ;  /* 0x0000080c0415a981 */ /* 0x000ee8000c1e1900 */
[----:B------:R-:W2:Y:S04]  /*0410*/  @!P5 LDG.E R18, desc[UR12][R2.64] ;  /* 0x0000000c0212d981 */ /* 0x000ea8000c1e1900 */
[----:B------:R-:W4:Y:S04]  /*0420*/  @!P6 LDG.E R19, desc[UR12][R4.64+0x4] ;  /* 0x0000040c0413e981 */ /* 0x000f28000c1e1900 */
[----:B------:R-:W4:Y:S04]  /*0430*/  @!P6 LDG.E R20, desc[UR12][R2.64+0x4] ;  /* 0x0000040c0214e981 */ /* 0x000f28000c1e1900 */
[----:B------:R-:W3:Y:S01]  /*0440*/  @!P2 LDG.E R22, desc[UR12][R2.64+0x8] ;  /* 0x0000080c0216a981 */ /* 0x000ee2000c1e1900 */
[----:B------:R-:W-:-:S02]  /*0450*/  VIADDMNMX R23, R16, 0x3, R11, !PT ;  /* 0x0000000310177846 */ /* 0x000fc4000780010b */
[C-C-:B------:R-:W-:Y:S02]  /*0460*/  VIADDMNMX R25, R16.reuse, 0x4, R11.reuse, !PT ;  /* 0x0000000410197846 */ /* 0x140fe4000780010b */
[-C--:B------:R-:W-:Y:S02]  /*0470*/  ISETP.GE.AND P3, PT, R23, R14.reuse, PT ;  /* 0x0000000e1700720c */ /* 0x080fe40003f66270 */
[----:B------:R-:W-:Y:S02]  /*0480*/  ISETP.GE.AND P4, PT, R25, R14, PT ;  /* 0x0000000e1900720c */ /* 0x000fe40003f86270 */
[C-C-:B------:R-:W-:Y:S01]  /*0490*/  VIADDMNMX R23, R16.reuse, 0x5, R11.reuse, !PT ;  /* 0x0000000510177846 */ /* 0x140fe2000780010b */
[----:B--2---:R-:W-:Y:S01]  /*04a0*/  @!P5 FFMA R8, R17, R18, R8 ;  /* 0x000000121108d223 */ /* 0x004fe20000000008 */
[----:B------:R-:W-:-:S09]  /*04b0*/  VIADDMNMX R17, R16, 0x6, R11, !PT ;  /* 0x0000000610117846 */ /* 0x000fd2000780010b */
[----:B------:R-:W2:Y:S01]  /*04c0*/  @!P4 LDG.E R18, desc[UR12][R2.64+0x10] ;  /* 0x0000100c0212c981 */ /* 0x000ea2000c1e1900 */
[----:B------:R-:W-:Y:S01]  /*04d0*/  ISETP.GE.AND P5, PT, R23, R14, PT ;  /* 0x0000000e1700720c */ /* 0x000fe20003fa6270 */
[----:B----4-:R-:W-:Y:S01]  /*04e0*/  @!P6 FFMA R8, R19, R20, R8 ;  /* 0x000000141308e223 */ /* 0x010fe20000000008 */
[----:B------:R-:W-:Y:S02]  /*04f0*/  VIADDMNMX R19, R16, 0x7, R11, !PT ;  /* 0x0000000710137846 */ /* 0x000fe4000780010b */
[----:B------:R-:W-:Y:S01]  /*0500*/  ISETP.GE.AND P6, PT, R17, R14, PT ;  /* 0x0000000e1100720c */ /* 0x000fe20003fc6270 */
[----:B------:R-:W4:Y:S01]  /*0510*/  @!P3 LDG.E R16, desc[UR12][R2.64+0xc] ;  /* 0x00000c0c0210b981 */ /* 0x000f22000c1e1900 */
[----:B---3--:R-:W-:-:S03]  /*0520*/  @!P2 FFMA R8, R21, R22, R8 ;  /* 0x000000161508a223 */ /* 0x008fc60000000008 */
[----:B------:R-:W4:Y:S01]  /*0530*/  @!P3 LDG.E R17, desc[UR12][R4.64+0xc] ;  /* 0x00000c0c0411b981 */ /* 0x000f22000c1e1900 */
[----:B------:R-:W-:-:S03]  /*0540*/  ISETP.GE.AND P2, PT, R19, R14, PT ;  /* 0x0000000e1300720c */ /* 0x000fc60003f46270 */
[----:B------:R-:W2:Y:S04]  /*0550*/  @!P4 LDG.E R19, desc[UR12][R4.64+0x10] ;  /* 0x0000100c0413c981 */ /* 0x000ea8000c1e1900 */
[----:B------:R-:W3:Y:S04]  /*0560*/  @!P5 LDG.E R21, desc[UR12][R4.64+0x14] ;  /* 0x0000140c0415d981 */ /* 0x000ee8000c1e1900 */
[----:B------:R-:W3:Y:S04]  /*0570*/  @!P5 LDG.E R20, desc[UR12][R2.64+0x14] ;  /* 0x0000140c0214d981 */ /* 0x000ee8000c1e1900 */
[----:B------:R-:W5:Y:S04]  /*0580*/  @!P6 LDG.E R23, desc[UR12][R4.64+0x18] ;  /* 0x0000180c0417e981 */ /* 0x000f68000c1e1900 */
[----:B------:R-:W5:Y:S04]  /*0590*/  @!P6 LDG.E R22, desc[UR12][R2.64+0x18] ;  /* 0x0000180c0216e981 */ /* 0x000f68000c1e1900 */
[----:B------:R-:W5:Y:S04]  /*05a0*/  @!P2 LDG.E R25, desc[UR12][R4.64+0x1c] ;  /* 0x00001c0c0419a981 */ /* 0x000f68000c1e1900 */
[----:B------:R-:W5:Y:S01]  /*05b0*/  @!P2 LDG.E R24, desc[UR12][R2.64+0x1c] ;  /* 0x00001c0c0218a981 */ /* 0x000f62000c1e1900 */
[----:B------:R-:W-:Y:S01]  /*05c0*/  IADD3 R15, PT, PT, R15, 0x8, RZ ;  /* 0x000000080f0f7810 */ /* 0x000fe20007ffe0ff */
[----:B----4-:R-:W-:-:S03]  /*05d0*/  @!P3 FFMA R8, R17, R16, R8 ;  /* 0x000000101108b223 */ /* 0x010fc60000000008 */
[----:B------:R-:W-:Y:S01]  /*05e0*/  ISETP.NE.AND P3, PT, R15, UR6, PT ;  /* 0x000000060f007c0c */ /* 0x000fe2000bf65270 */
[----:B--2---:R-:W-:-:S04]  /*05f0*/  @!P4 FFMA R8, R19, R18, R8 ;  /* 0x000000121308c223 */ /* 0x004fc80000000008 */
[----:B---3--:R-:W-:-:S04]  /*0600*/  @!P5 FFMA R8, R21, R20, R8 ;  /* 0x000000141508d223 */ /* 0x008fc80000000008 */
[----:B-----5:R-:W-:-:S04]  /*0610*/  @!P6 FFMA R8, R23, R22, R8 ;  /* 0x000000161708e223 */ /* 0x020fc80000000008 */
[----:B------:R-:W-:Y:S01]  /*0620*/  @!P2 FFMA R8, R25, R24, R8 ;  /* 0x000000181908a223 */ /* 0x000fe20000000008 */
[----:B------:R-:W-:Y:S06]  /*0630*/  @P3 BRA `(.L_x_27) ;  /* 0xfffffffc00343947 */ /* 0x000fec000383ffff */
[----:B------:R-:W-:-:S07]  /*0640*/  IMAD.U32 R3, RZ, RZ, UR6 ;  /* 0x00000006ff037e24 */ /* 0x000fce000f8e00ff */
.L_x_26:
[----:B------:R-:W-:-:S09]  /*0650*/  UISETP.NE.AND UP0, UPT, UR8, URZ, UPT ;  /* 0x000000ff0800728c */ /* 0x000fd2000bf05270 */
[----:B------:R-:W-:Y:S05]  /*0660*/  BRA.U !UP0, `(.L_x_28) ;  /* 0x00000005081c7547 */ /* 0x000fea000b800000 */
[----:B------:R-:W-:Y:S02]  /*0670*/  UIADD3 UR9, UPT, UPT, UR8, -0x1, URZ ;  /* 0xffffffff08097890 */ /* 0x000fe4000fffe0ff */
[----:B------:R-:W-:Y:S02]  /*0680*/  ULOP3.LUT UP1, UR10, UR11, 0x3, URZ, 0xc0, !UPT ;  /* 0x000000030b0a7892 */ /* 0x000fe4000f82c0ff */
[----:B------:R-:W-:-:S09]  /*0690*/  UISETP.GE.U32.AND UP0, UPT, UR9, 0x3, UPT ;  /* 0x000000030900788c */ /* 0x000fd2000bf06070 */
[----:B------:R-:W-:Y:S05]  /*06a0*/  BRA.U !UP0, `(.L_x_29) ;  /* 0x0000000108707547 */ /* 0x000fea000b800000 */
[----:B------:R-:W0:Y:S01]  /*06b0*/  LDC.64 R16, c[0x0][0x380] ;  /* 0x0000e000ff107b82 */ /* 0x000e220000000a00 */
[----:B------:R-:W-:-:S04]  /*06c0*/  IADD3 R2, PT, PT, R0, R3, RZ ;  /* 0x0000000300027210 */ /* 0x000fc80007ffe0ff */
[----:B------:R-:W-:Y:S02]  /*06d0*/  VIMNMX R15, PT, PT, R11, R2, !PT ;  /* 0x000000020b0f7248 */ /* 0x000fe40007fe0100 */
[----:B------:R-:W-:Y:S01]  /*06e0*/  VIADDMNMX R19, R2, 0x1, R11, !PT ;  /* 0x0000000102137846 */ /* 0x000fe2000780010b */
[----:B------:R-:W1:Y:S01]  /*06f0*/  LDC.64 R4, c[0x0][0x388] ;  /* 0x0000e200ff047b82 */ /* 0x000e620000000a00 */
[-C--:B------:R-:W-:Y:S01]  /*0700*/  ISETP.GE.AND P2, PT, R15, R14.reuse, PT ;  /* 0x0000000e0f00720c */ /* 0x080fe20003f46270 */
[-C--:B------:R-:W-:Y:S01]  /*0710*/  IMAD R15, R13, R14.reuse, R2 ;  /* 0x0000000e0d0f7224 */ /* 0x080fe200078e0202 */
[----:B------:R-:W-:Y:S01]  /*0720*/  ISETP.GE.AND P3, PT, R19, R14, PT ;  /* 0x0000000e1300720c */ /* 0x000fe20003f66270 */
[----:B------:R-:W-:Y:S01]  /*0730*/  IMAD R19, R12, UR11, R3 ;  /* 0x0000000b0c137c24 */ /* 0x000fe2000f8e0203 */
[----:B------:R-:W-:-:S04]  /*0740*/  VIADDMNMX R21, R2, 0x2, R11, !PT ;  /* 0x0000000202157846 */ /* 0x000fc8000780010b */
[----:B------:R-:W-:Y:S01]  /*0750*/  ISETP.GE.AND P4, PT, R21, R14, PT ;  /* 0x0000000e1500720c */ /* 0x000fe20003f86270 */
[----:B0-----:R-:W-:Y:S01]  /*0760*/  IMAD.WIDE R16, R15, 0x4, R16 ;  /* 0x000000040f107825 */ /* 0x001fe200078e0210 */
[----:B------:R-:W-:-:S04]  /*0770*/  VIADDMNMX R15, R2, 0x3, R11, !PT ;  /* 0x00000003020f7846 */ /* 0x000fc8000780010b */
[----:B------:R-:W-:-:S07]  /*0780*/  ISETP.GE.AND P5, PT, R15, R14, PT ;  /* 0x0000000e0f00720c */ /* 0x000fce0003fa6270 */
[----:B------:R-:W2:Y:S01]  /*0790*/  @!P4 LDG.E R21, desc[UR12][R16.64+0x8] ;  /* 0x0000080c1015c981 */ /* 0x000ea2000c1e1900 */
[----:B-1----:R-:W-:-:S03]  /*07a0*/  IMAD.WIDE R4, R19, 0x4, R4 ;  /* 0x0000000413047825 */ /* 0x002fc600078e0204 */
[----:B------:R-:W3:Y:S04]  /*07b0*/  @!P2 LDG.E R15, desc[UR12][R16.64] ;  /* 0x0000000c100fa981 */ /* 0x000ee8000c1e1900 */
[----:B------:R-:W3:Y:S04]  /*07c0*/  @!P2 LDG.E R2, desc[UR12][R4.64] ;  /* 0x0000000c0402a981 */ /* 0x000ee8000c1e1900 */
[----:B------:R-:W4:Y:S04]  /*07d0*/  @!P3 LDG.E R19, desc[UR12][R16.64+0x4] ;  /* 0x0000040c1013b981 */ /* 0x000f28000c1e1900 */
[----:B------:R-:W4:Y:S04]  /*07e0*/  @!P3 LDG.E R18, desc[UR12][R4.64+0x4] ;  /* 0x0000040c0412b981 */ /* 0x000f28000c1e1900 */
[----:B------:R-:W2:Y:S04]  /*07f0*/  @!P4 LDG.E R20, desc[UR12][R4.64+0x8] ;  /* 0x0000080c0414c981 */ /* 0x000ea8000c1e1900 */
[----:B------:R-:W5:Y:S04]  /*0800*/  @!P5 LDG.E R23, desc[UR12][R16.64+0xc] ;  /* 0x00000c0c1017d981 */ /* 0x000f68000c1e1900 */
[----:B------:R-:W5:Y:S01]  /*0810*/  @!P5 LDG.E R22, desc[UR12][R4.64+0xc] ;  /* 0x00000c0c0416d981 */ /* 0x000f62000c1e1900 */
[----:B------:R-:W-:Y:S01]  /*0820*/  IADD3 R3, PT, PT, R3, 0x4, RZ ;  /* 0x0000000403037810 */ /* 0x000fe20007ffe0ff */
[----:B---3--:R-:W-:-:S04]  /*0830*/  @!P2 FFMA R8, R15, R2, R8 ;  /* 0x000000020f08a223 */ /* 0x008fc80000000008 */
[----:B----4-:R-:W-:-:S04]  /*0840*/  @!P3 FFMA R8, R19, R18, R8 ;  /* 0x000000121308b223 */ /* 0x010fc80000000008 */
[----:B--2---:R-:W-:-:S04]  /*0850*/  @!P4 FFMA R8, R21, R20, R8 ;  /* 0x000000141508c223 */ /* 0x004fc80000000008 */
[----:B-----5:R-:W-:-:S07]  /*0860*/  @!P5 FFMA R8, R23, R22, R8 ;  /* 0x000000161708d223 */ /* 0x020fce0000000008 */
.L_x_29:
[----:B------:R-:W-:Y:S05]  /*0870*/  BRA.U !UP1, `(.L_x_28) ;  /* 0x0000000109987547 */ /* 0x000fea000b800000 */
[----:B------:R-:W-:Y:S02]  /*0880*/  UISETP.NE.AND UP0, UPT, UR10, 0x1, UPT ;  /* 0x000000010a00788c */ /* 0x000fe4000bf05270 */
[----:B------:R-:W-:-:S04]  /*0890*/  ULOP3.LUT UR9, UR11, 0x1, URZ, 0xc0, !UPT ;  /* 0x000000010b097892 */ /* 0x000fc8000f8ec0ff */
[----:B------:R-:W-:-:S03]  /*08a0*/  UISETP.NE.U32.AND UP1, UPT, UR9, 0x1, UPT ;  /* 0x000000010900788c */ /* 0x000fc6000bf25070 */
[----:B------:R-:W-:Y:S08]  /*08b0*/  BRA.U !UP0, `(.L_x_30) ;  /* 0x0000000108487547 */ /* 0x000ff0000b800000 */
        /* <DEDUP_REMOVED lines=8> */
[----:B------:R-:W-:Y:S02]  /*0940*/  IMAD R19, R12, UR11, R3 ;  /* 0x0000000b0c137c24 */ /* 0x000fe4000f8e0203 */
[----:B0-----:R-:W-:-:S08]  /*0950*/  IMAD.WIDE R16, R15, 0x4, R16 ;  /* 0x000000040f107825 */ /* 0x001fd000078e0210 */
[----:B------:R-:W2:Y:S01]  /*0960*/  @!P2 LDG.E R15, desc[UR12][R16.64] ;  /* 0x0000000c100fa981 */ /* 0x000ea2000c1e1900 */
[----:B-1----:R-:W-:-:S03]  /*0970*/  IMAD.WIDE R4, R19, 0x4, R4 ;  /* 0x0000000413047825 */ /* 0x002fc600078e0204 */
[----:B------:R-:W3:Y:S04]  /*0980*/  @!P3 LDG.E R19, desc[UR12][R16.64+0x4] ;  /* 0x0000040c1013b981 */ /* 0x000ee8000c1e1900 */
[----:B------:R-:W2:Y:S04]  /*0990*/  @!P2 LDG.E R2, desc[UR12][R4.64] ;  /* 0x0000000c0402a981 */ /* 0x000ea8000c1e1900 */
[----:B------:R-:W3:Y:S01]  /*09a0*/  @!P3 LDG.E R18, desc[UR12][R4.64+0x4] ;  /* 0x0000040c0412b981 */ /* 0x000ee2000c1e1900 */
[----:B------:R-:W-:Y:S02]  /*09b0*/  VIADD R3, R3, 0x2 ;  /* 0x0000000203037836 */ /* 0x000fe40000000000 */
[----:B--2---:R-:W-:-:S04]  /*09c0*/  @!P2 FFMA R8, R15, R2, R8 ;  /* 0x000000020f08a223 */ /* 0x004fc80000000008 */
[----:B---3--:R-:W-:-:S07]  /*09d0*/  @!P3 FFMA R8, R19, R18, R8 ;  /* 0x000000121308b223 */ /* 0x008fce0000000008 */
.L_x_30:
[----:B------:R-:W-:Y:S05]  /*09e0*/  BRA.U UP1, `(.L_x_28) ;  /* 0x00000001013c7547 */ /* 0x000fea000b800000 */
[----:B------:R-:W-:Y:S01]  /*09f0*/  IADD3 R2, PT, PT, R0, R3, RZ ;  /* 0x0000000300027210 */ /* 0x000fe20007ffe0ff */
[----:B------:R-:W-:Y:S03]  /*0a00*/  BSSY.RECONVERGENT B0, `(.L_x_28) ;  /* 0x000000d000007945 */ /* 0x000fe60003800200 */
[----:B------:R-:W-:-:S04]  /*0a10*/  VIMNMX R11, PT, PT, R11, R2, !PT ;  /* 0x000000020b0b7248 */ /* 0x000fc80007fe0100 */
[----:B------:R-:W-:-:S13]  /*0a20*/  ISETP.GE.AND P2, PT, R11, R14, PT ;  /* 0x0000000e0b00720c */ /* 0x000fda0003f46270 */
[----:B------:R-:W-:Y:S05]  /*0a30*/  @P2 BRA `(.L_x_31) ;  /* 0x0000000000242947 */ /* 0x000fea0003800000 */
[----:B------:R-:W0:Y:S01]  /*0a40*/  LDC.64 R16, c[0x0][0x380] ;  /* 0x0000e000ff107b82 */ /* 0x000e220000000a00 */
[----:B------:R-:W-:Y:S02]  /*0a50*/  IMAD R13, R13, R14, R2 ;  /* 0x0000000e0d0d7224 */ /* 0x000fe400078e0202 */
[----:B------:R-:W-:-:S05]  /*0a60*/  IMAD R3, R12, UR11, R3 ;  /* 0x0000000b0c037c24 */ /* 0x000fca000f8e0203 */
[----:B------:R-:W1:Y:S01]  /*0a70*/  LDC.64 R4, c[0x0][0x388] ;  /* 0x0000e200ff047b82 */ /* 0x000e620000000a00 */
[----:B0-----:R-:W-:-:S06]  /*0a80*/  IMAD.WIDE R16, R13, 0x4, R16 ;  /* 0x000000040d107825 */ /* 0x001fcc00078e0210 */
[----:B------:R-:W2:Y:S01]  /*0a90*/  LDG.E R17, desc[UR12][R16.64] ;  /* 0x0000000c10117981 */ /* 0x000ea2000c1e1900 */
[----:B-1----:R-:W-:-:S06]  /*0aa0*/  IMAD.WIDE R4, R3, 0x4, R4 ;  /* 0x0000000403047825 */ /* 0x002fcc00078e0204 */
[----:B------:R-:W2:Y:S02]  /*0ab0*/  LDG.E R4, desc[UR12][R4.64] ;  /* 0x0000000c04047981 */ /* 0x000ea4000c1e1900 */
[----:B--2---:R-:W-:-:S07]  /*0ac0*/  FFMA R8, R17, R4, R8 ;  /* 0x0000000411087223 */ /* 0x004fce0000000008 */
.L_x_31:
[----:B------:R-:W-:Y:S05]  /*0ad0*/  BSYNC.RECONVERGENT B0 ;  /* 0x0000000000007941 */ /* 0x000fea0003800200 */
.L_x_28:
[----:B------:R-:W-:Y:S05]  /*0ae0*/  @P1 BRA `(.L_x_32) ;  /* 0xfffffff400d81947 */ /* 0x000fea000383ffff */
[----:B------:R-:W-:Y:S05]  /*0af0*/  @P0 BRA `(.L_x_33) ;  /* 0xfffffff400bc0947 */ /* 0x000fea000383ffff */
.L_x_25:
[----:B------:R-:W0:Y:S08]  /*0b00*/  LDC.64 R4, c[0x0][0x398] ;  /* 0x0000e600ff047b82 */ /* 0x000e300000000a00 */
[----:B------:R-:W1:Y:S01]  /*0b10*/  LDC.64 R2, c[0x0][0x388] ;  /* 0x0000e200ff027b82 */ /* 0x000e620000000a00 */
[----:B0-----:R-:W-:-:S04]  /*0b20*/  IMAD R4, R5, R4, RZ ;  /* 0x0000000405047224 */ /* 0x001fc800078e02ff */
[----:B------:R-:W-:-:S04]  /*0b30*/  IMAD R5, R4, UR11, RZ ;  /* 0x0000000b04057c24 */ /* 0x000fc8000f8e02ff */
[----:B------:R-:W-:-:S04]  /*0b40*/  IMAD R5, R5, UR11, R6 ;  /* 0x0000000b05057c24 */ /* 0x000fc8000f8e0206 */
[----:B-1----:R-:W-:Y:S02]  /*0b50*/  IMAD.WIDE R2, R5, 0x4, R2 ;  /* 0x0000000405027825 */ /* 0x002fe400078e0202 */
[----:B------:R-:W0:Y:S04]  /*0b60*/  LDC.64 R4, c[0x0][0x390] ;  /* 0x0000e400ff047b82 */ /* 0x000e280000000a00 */
[----:B------:R-:W2:Y:S01]  /*0b70*/  LDG.E R3, desc[UR12][R2.64] ;  /* 0x0000000c02037981 */ /* 0x000ea2000c1e1900 */
[----:B------:R-:W-:-:S05]  /*0b80*/  IMAD R6, R6, UR5, R6 ;  /* 0x0000000506067c24 */ /* 0x000fca000f8e0206 */
[----:B------:R-:W-:-:S05]  /*0b90*/  IADD3 R6, PT, PT, R7, R6, RZ ;  /* 0x0000000607067210 */ /* 0x000fca0007ffe0ff */
[----:B------:R-:W-:-:S05]  /*0ba0*/  IMAD R7, R6, UR5, R6 ;  /* 0x0000000506077c24 */ /* 0x000fca000f8e0206 */
[----:B------:R-:W-:-:S05]  /*0bb0*/  IADD3 R7, PT, PT, R0, R7, RZ ;  /* 0x0000000700077210 */ /* 0x000fca0007ffe0ff */
[----:B0-----:R-:W-:-:S04]  /*0bc0*/  IMAD.WIDE R4, R7, 0x4, R4 ;  /* 0x0000000407047825 */ /* 0x001fc800078e0204 */
[----:B--2---:R-:W-:-:S05]  /*0bd0*/  FADD R7, R3, R8 ;  /* 0x0000000803077221 */ /* 0x004fca0000000000 */
[----:B------:R-:W-:Y:S01]  /*0be0*/  STG.E desc[UR12][R4.64], R7 ;  /* 0x0000000704007986 */ /* 0x000fe2000c10190c */
[----:B------:R-:W-:Y:S05]  /*0bf0*/  EXIT ;  /* 0x000000000000794d */ /* 0x000fea0003800000 */
.L_x_34:
        /* <DEDUP_REMOVED lines=16> */
.L_x_40:


//--------------------- .nv.shared.reserved.0     --------------------------
	.section	.nv.shared.reserved.0,"aw",@nobits
	.weak		__nv_reservedSMEM_offset_0_alias
	.size		__nv_reservedSMEM_offset_0_alias, 0, 64
	.other		__nv_reservedSMEM_offset_0_alias,@"STO_CUDA_RESERVED_SHARED STV_DEFAULT"
__nv_reservedSMEM_offset_0_alias:
	.zero		0
	.zero		64


//--------------------- .nv.constant0._Z10fconv_cudaPKfS0_Pfiii --------------------------
	.section	.nv.constant0._Z10fconv_cudaPKfS0_Pfiii,"a",@progbits
	.sectionflags	@""
	.align	4
.nv.constant0._Z10fconv_cudaPKfS0_Pfiii:
	.zero		932


//--------------------- .nv.constant0._Z11fconv_cudaRPKfS0_Pfiii --------------------------
	.section	.nv.constant0._Z11fconv_cudaRPKfS0_Pfiii,"a",@progbits
	.sectionflags	@""
	.align	4
.nv.constant0._Z11fconv_cudaRPKfS0_Pfiii:
	.zero		932


//--------------------- .nv.constant0._Z10maxPoolingPKfPfiiii --------------------------
	.section	.nv.constant0._Z10maxPoolingPKfPfiiii,"a",@progbits
	.sectionflags	@""
	.align	4
.nv.constant0._Z10maxPoolingPKfPfiiii:
	.zero		928


//--------------------- .nv.constant0._Z4tanhPfi  --------------------------
	.section	.nv.constant0._Z4tanhPfi,"a",@progbits
	.sectionflags	@""
	.align	4
.nv.constant0._Z4tanhPfi:
	.zero		908


//--------------------- .nv.constant0._Z4reluPfS_i --------------------------
	.section	.nv.constant0._Z4reluPfS_i,"a",@progbits
	.sectionflags	@""
	.align	4
.nv.constant0._Z4reluPfS_i:
	.zero		916


//--------------------- .nv.constant0._Z9conv_cudaPKfS0_Pfiiii --------------------------
	.section	.nv.constant0._Z9conv_cudaPKfS0_Pfiiii,"a",@progbits
	.sectionflags	@""
	.align	4
.nv.constant0._Z9conv_cudaPKfS0_Pfiiii:
	.zero		936


//--------------------- SYMBOLS --------------------------

	.type		.nv.reservedSmem.offset0,@object
	.size		.nv.reservedSmem.offset0,0x4
